// auto-generated by cutlass_sweep.gemm — config: {"arch": "sm_100", "cluster_m": 2, "cluster_n": 2, "dtype": "e5m2", "stages": 5, "tile_k": 128, "tile_m": 128, "tile_n": 64}
#include "cutlass/cutlass.h"
#include "cutlass/gemm/collective/collective_builder.hpp"
#include "cutlass/gemm/device/gemm_universal_adapter.h"
#include "cutlass/gemm/kernel/gemm_universal.hpp"
#include "cutlass/epilogue/collective/collective_builder.hpp"

using ElemA = cutlass::float_e5m2_t;
using ElemB = cutlass::float_e5m2_t;
using ElemCD = cutlass::float_e5m2_t;
using Acc  = float;
using TileShape    = cute::Shape<cute::_128, cute::_64, cute::_128>;
using ClusterShape = cute::Shape<cute::_2, cute::_2, cute::_1>;

using CollectiveEpilogue = typename cutlass::epilogue::collective::CollectiveBuilder<
    cutlass::arch::Sm100, cutlass::arch::OpClassTensorOp,
    TileShape, ClusterShape,
    cutlass::epilogue::collective::EpilogueTileAuto,
    Acc, Acc,
    ElemCD, cutlass::layout::RowMajor, 128 / cutlass::sizeof_bits<ElemCD>::value,
    ElemCD, cutlass::layout::RowMajor, 128 / cutlass::sizeof_bits<ElemCD>::value,
    cutlass::epilogue::collective::EpilogueScheduleAuto
  >::CollectiveOp;

using CollectiveMainloop = typename cutlass::gemm::collective::CollectiveBuilder<
    cutlass::arch::Sm100, cutlass::arch::OpClassTensorOp,
    ElemA, cutlass::layout::RowMajor, 128 / cutlass::sizeof_bits<ElemA>::value,
    ElemB, cutlass::layout::ColumnMajor, 128 / cutlass::sizeof_bits<ElemB>::value,
    Acc,
    TileShape, ClusterShape,
    cutlass::gemm::collective::StageCount<5>,
    cutlass::gemm::collective::KernelScheduleAuto
  >::CollectiveOp;

using GemmKernel = cutlass::gemm::kernel::GemmUniversal<
    cute::Shape<int,int,int,int>,
    CollectiveMainloop,
    CollectiveEpilogue
>;
using Gemm = cutlass::gemm::device::GemmUniversalAdapter<GemmKernel>;

// Force the device kernel symbol into the cubin without needing a host main.
auto* _anchor = &cutlass::device_kernel<GemmKernel>;


// ===== COMPILED SASS (sm_100a) =====

	.target	sm_100a

	.elftype	@"ET_EXEC"


//--------------------- .note.nv.tkinfo           --------------------------
	.section	.note.nv.tkinfo,"",@"SHT_NOTE"
	.sectionflags	@"SHF_NOTE_NV_TKINFO"
	.tkinfo
        /*0018*/ 	.word	0x00000002
        /*0030*/ 	.string	""
        /*0030*/ 	.string	"ptxas"
        /*0030*/ 	.string	"Cuda compilation tools, release 13.0, V13.0.88"
        /*0030*/ 	.string	"Build cuda_13.0.r13.0/compiler.36424714_0"
        /*0030*/ 	.string	"-arch sm_100a -m 64 "



//--------------------- .note.nv.cuinfo           --------------------------
	.section	.note.nv.cuinfo,"",@"SHT_NOTE"
	.sectionflags	@"SHF_NOTE_NV_CUINFO"
        /*0018*/ 	.short	0x0002
        /*001a*/ 	.short	0x0064
        /*001c*/ 	.short	0x0082
	.zero		2


//--------------------- .nv.info                  --------------------------
	.section	.nv.info,"",@"SHT_CUDA_INFO"
	.align	4


	//----- nvinfo : EIATTR_REGCOUNT
	.align		4
        /*0000*/ 	.byte	0x04, 0x2f
        /*0002*/ 	.short	(.L_19 - .L_18)
	.align		4
.L_18:
        /*0004*/ 	.word	index@(_ZN7cutlass13device_kernelINS_4gemm6kernel13GemmUniversalIN4cute5tupleIJiiiiEEENS1_10collective13CollectiveMmaINS1_35MainloopSm100TmaUmmaWarpSpecializedILi5ELi2ELi4ENS5_IJNS4_1CILi2EEESB_NSA_ILi1EEEEEEEENS5_IJNSA_ILi128EEENSA_ILi64EEESF_EEENS_12float_e5m2_tENS5_IJlSC_lEEESI_SJ_NS4_8TiledMMAINS4_8MMA_AtomIJNS4_10MMA_TraitsINS4_25SM100_MMA_F8F6F4_2x1SM_SSEJSI_SI_fSF_SG_NS4_17integral_constantINS4_4UMMA5MajorELSQ_0EEESR_NSO_INSP_7ScaleInELSS_0EEEST_EEEEEENS4_6LayoutINS5_IJSC_SC_SC_EEENS5_IJNSA_ILi0EEESY_SY_EEEEENS5_IJNS4_10UnderscoreES11_S11_EEEEENS4_28SM100_TMA_2SM_LOAD_MULTICASTENS4_14ComposedLayoutINS4_7SwizzleILi3ELi4ELi3EEENS4_18smem_ptr_flag_bitsILi8EEENSW_INS5_IJNSA_ILi8EEESF_EEENS5_IJSF_SC_EEEEEEEvNS4_8identityENS4_18SM100_TMA_2SM_LOADES1E_vS1F_EENS_8epilogue10collective18CollectiveEpilogueINS1I_23Sm100TmaWarpSpecializedILi1ELi1ELi32ELb0ELb0EEEJNS5_IJSG_SG_SF_EEENS5_IJNSW_ISG_SC_EES1O_EEESI_SJ_SI_SJ_NS1I_6fusion15FusionCallbacksIS1M_NS1Q_17LinearCombinationISI_fSI_fLNS_15FloatRoundStyleE2EEES1N_S1P_JEEENS4_5SM1004TMEM4LOAD26SM100_TMEM_LOAD_32dp32b32xENS4_13SM90_TMA_LOADENS15_INS16_ILi2ELi4ELi3EEES19_NSW_INS5_IJS1A_SG_EEENS5_IJSG_SC_EEEEEEENS4_39AutoVectorizingCopyWithAssumedAlignmentILi128EEENS4_14SM90_TMA_STOREES25_S27_S27_EEEvvEEEEvNT_6ParamsE)
        /*0008*/ 	.word	0x0000005a


	//----- nvinfo : EIATTR_FRAME_SIZE
	.align		4
.L_19:
        /*000c*/ 	.byte	0x04, 0x11
        /*000e*/ 	.short	(.L_21 - .L_20)
	.align		4
.L_20:
        /*0010*/ 	.word	index@($__internal_2_$__cuda_sm10x_tcgen05_guardrail_trap_unallocated_columns_being_dealloced)
        /*0014*/ 	.word	0x00000000


	//----- nvinfo : EIATTR_FRAME_SIZE
	.align		4
.L_21:
        /*0018*/ 	.byte	0x04, 0x11
        /*001a*/ 	.short	(.L_23 - .L_22)
	.align		4
.L_22:
        /*001c*/ 	.word	index@($__internal_1_$__cuda_sm10x_tcgen05_guardrail_trap_phase_invalid_during_alloc)
        /*0020*/ 	.word	0x00000000


	//----- nvinfo : EIATTR_FRAME_SIZE
	.align		4
.L_23:
        /*0024*/ 	.byte	0x04, 0x11
        /*0026*/ 	.short	(.L_25 - .L_24)
	.align		4
.L_24:
        /*0028*/ 	.word	index@($__internal_0_$__cuda_sm10x_tcgen05_guardrail_trap_col_being_dealloced_not_returned_by_alloc)
        /*002c*/ 	.word	0x00000000


	//----- nvinfo : EIATTR_FRAME_SIZE
	.align		4
.L_25:
        /*0030*/ 	.byte	0x04, 0x11
        /*0032*/ 	.short	(.L_27 - .L_26)
	.align		4
.L_26:
        /*0034*/ 	.word	index@(_ZN7cutlass13device_kernelINS_4gemm6kernel13GemmUniversalIN4cute5tupleIJiiiiEEENS1_10collective13CollectiveMmaINS1_35MainloopSm100TmaUmmaWarpSpecializedILi5ELi2ELi4ENS5_IJNS4_1CILi2EEESB_NSA_ILi1EEEEEEEENS5_IJNSA_ILi128EEENSA_ILi64EEESF_EEENS_12float_e5m2_tENS5_IJlSC_lEEESI_SJ_NS4_8TiledMMAINS4_8MMA_AtomIJNS4_10MMA_TraitsINS4_25SM100_MMA_F8F6F4_2x1SM_SSEJSI_SI_fSF_SG_NS4_17integral_constantINS4_4UMMA5MajorELSQ_0EEESR_NSO_INSP_7ScaleInELSS_0EEEST_EEEEEENS4_6LayoutINS5_IJSC_SC_SC_EEENS5_IJNSA_ILi0EEESY_SY_EEEEENS5_IJNS4_10UnderscoreES11_S11_EEEEENS4_28SM100_TMA_2SM_LOAD_MULTICASTENS4_14ComposedLayoutINS4_7SwizzleILi3ELi4ELi3EEENS4_18smem_ptr_flag_bitsILi8EEENSW_INS5_IJNSA_ILi8EEESF_EEENS5_IJSF_SC_EEEEEEEvNS4_8identityENS4_18SM100_TMA_2SM_LOADES1E_vS1F_EENS_8epilogue10collective18CollectiveEpilogueINS1I_23Sm100TmaWarpSpecializedILi1ELi1ELi32ELb0ELb0EEEJNS5_IJSG_SG_SF_EEENS5_IJNSW_ISG_SC_EES1O_EEESI_SJ_SI_SJ_NS1I_6fusion15FusionCallbacksIS1M_NS1Q_17LinearCombinationISI_fSI_fLNS_15FloatRoundStyleE2EEES1N_S1P_JEEENS4_5SM1004TMEM4LOAD26SM100_TMEM_LOAD_32dp32b32xENS4_13SM90_TMA_LOADENS15_INS16_ILi2ELi4ELi3EEES19_NSW_INS5_IJS1A_SG_EEENS5_IJSG_SC_EEEEEEENS4_39AutoVectorizingCopyWithAssumedAlignmentILi128EEENS4_14SM90_TMA_STOREES25_S27_S27_EEEvvEEEEvNT_6ParamsE)
        /*0038*/ 	.word	0x00000000


	//----- nvinfo : EIATTR_MIN_STACK_SIZE
	.align		4
.L_27:
        /*003c*/ 	.byte	0x04, 0x12
        /*003e*/ 	.short	(.L_29 - .L_28)
	.align		4
.L_28:
        /*0040*/ 	.word	index@(_ZN7cutlass13device_kernelINS_4gemm6kernel13GemmUniversalIN4cute5tupleIJiiiiEEENS1_10collective13CollectiveMmaINS1_35MainloopSm100TmaUmmaWarpSpecializedILi5ELi2ELi4ENS5_IJNS4_1CILi2EEESB_NSA_ILi1EEEEEEEENS5_IJNSA_ILi128EEENSA_ILi64EEESF_EEENS_12float_e5m2_tENS5_IJlSC_lEEESI_SJ_NS4_8TiledMMAINS4_8MMA_AtomIJNS4_10MMA_TraitsINS4_25SM100_MMA_F8F6F4_2x1SM_SSEJSI_SI_fSF_SG_NS4_17integral_constantINS4_4UMMA5MajorELSQ_0EEESR_NSO_INSP_7ScaleInELSS_0EEEST_EEEEEENS4_6LayoutINS5_IJSC_SC_SC_EEENS5_IJNSA_ILi0EEESY_SY_EEEEENS5_IJNS4_10UnderscoreES11_S11_EEEEENS4_28SM100_TMA_2SM_LOAD_MULTICASTENS4_14ComposedLayoutINS4_7SwizzleILi3ELi4ELi3EEENS4_18smem_ptr_flag_bitsILi8EEENSW_INS5_IJNSA_ILi8EEESF_EEENS5_IJSF_SC_EEEEEEEvNS4_8identityENS4_18SM100_TMA_2SM_LOADES1E_vS1F_EENS_8epilogue10collective18CollectiveEpilogueINS1I_23Sm100TmaWarpSpecializedILi1ELi1ELi32ELb0ELb0EEEJNS5_IJSG_SG_SF_EEENS5_IJNSW_ISG_SC_EES1O_EEESI_SJ_SI_SJ_NS1I_6fusion15FusionCallbacksIS1M_NS1Q_17LinearCombinationISI_fSI_fLNS_15FloatRoundStyleE2EEES1N_S1P_JEEENS4_5SM1004TMEM4LOAD26SM100_TMEM_LOAD_32dp32b32xENS4_13SM90_TMA_LOADENS15_INS16_ILi2ELi4ELi3EEES19_NSW_INS5_IJS1A_SG_EEENS5_IJSG_SC_EEEEEEENS4_39AutoVectorizingCopyWithAssumedAlignmentILi128EEENS4_14SM90_TMA_STOREES25_S27_S27_EEEvvEEEEvNT_6ParamsE)
        /*0044*/ 	.word	0x00000000
.L_29:


//--------------------- .nv.compat                --------------------------
	.section	.nv.compat,"",@"SHT_CUDA_COMPAT_INFO"
	.align	4
        /*0000*/ 	.byte	0x02, 0x09, 0x01, 0x00, 0x02, 0x02, 0x02, 0x00, 0x02, 0x05, 0x05, 0x00, 0x03, 0x07, 0x01, 0x01
        /*0010*/ 	.byte	0x02, 0x03, 0x01, 0x00, 0x02, 0x06, 0x01, 0x00, 0x04, 0x0b, 0x08, 0x00, 0x09, 0x00, 0x00, 0x00
        /*0020*/ 	.byte	0x00, 0x00, 0x00, 0x00


//--------------------- .nv.info._ZN7cutlass13device_kernelINS_4gemm6kernel13GemmUniversalIN4cute5tupleIJiiiiEEENS1_10collective13CollectiveMmaINS1_35MainloopSm100TmaUmmaWarpSpecializedILi5ELi2ELi4ENS5_IJNS4_1CILi2EEESB_NSA_ILi1EEEEEEEENS5_IJNSA_ILi128EEENSA_ILi64EEESF_EEENS_12float_e5m2_tENS5_IJlSC_lEEESI_SJ_NS4_8TiledMMAINS4_8MMA_AtomIJNS4_10MMA_TraitsINS4_25SM100_MMA_F8F6F4_2x1SM_SSEJSI_SI_fSF_SG_NS4_17integral_constantINS4_4UMMA5MajorELSQ_0EEESR_NSO_INSP_7ScaleInELSS_0EEEST_EEEEEENS4_6LayoutINS5_IJSC_SC_SC_EEENS5_IJNSA_ILi0EEESY_SY_EEEEENS5_IJNS4_10UnderscoreES11_S11_EEEEENS4_28SM100_TMA_2SM_LOAD_MULTICASTENS4_14ComposedLayoutINS4_7SwizzleILi3ELi4ELi3EEENS4_18smem_ptr_flag_bitsILi8EEENSW_INS5_IJNSA_ILi8EEESF_EEENS5_IJSF_SC_EEEEEEEvNS4_8identityENS4_18SM100_TMA_2SM_LOADES1E_vS1F_EENS_8epilogue10collective18CollectiveEpilogueINS1I_23Sm100TmaWarpSpecializedILi1ELi1ELi32ELb0ELb0EEEJNS5_IJSG_SG_SF_EEENS5_IJNSW_ISG_SC_EES1O_EEESI_SJ_SI_SJ_NS1I_6fusion15FusionCallbacksIS1M_NS1Q_17LinearCombinationISI_fSI_fLNS_15FloatRoundStyleE2EEES1N_S1P_JEEENS4_5SM1004TMEM4LOAD26SM100_TMEM_LOAD_32dp32b32xENS4_13SM90_TMA_LOADENS15_INS16_ILi2ELi4ELi3EEES19_NSW_INS5_IJS1A_SG_EEENS5_IJSG_SC_EEEEEEENS4_39AutoVectorizingCopyWithAssumedAlignmentILi128EEENS4_14SM90_TMA_STOREES25_S27_S27_EEEvvEEEEvNT_6ParamsE --------------------------
	.section	.nv.info._ZN7cutlass13device_kernelINS_4gemm6kernel13GemmUniversalIN4cute5tupleIJiiiiEEENS1_10collective13CollectiveMmaINS1_35MainloopSm100TmaUmmaWarpSpecializedILi5ELi2ELi4ENS5_IJNS4_1CILi2EEESB_NSA_ILi1EEEEEEEENS5_IJNSA_ILi128EEENSA_ILi64EEESF_EEENS_12float_e5m2_tENS5_IJlSC_lEEESI_SJ_NS4_8TiledMMAINS4_8MMA_AtomIJNS4_10MMA_TraitsINS4_25SM100_MMA_F8F6F4_2x1SM_SSEJSI_SI_fSF_SG_NS4_17integral_constantINS4_4UMMA5MajorELSQ_0EEESR_NSO_INSP_7ScaleInELSS_0EEEST_EEEEEENS4_6LayoutINS5_IJSC_SC_SC_EEENS5_IJNSA_ILi0EEESY_SY_EEEEENS5_IJNS4_10UnderscoreES11_S11_EEEEENS4_28SM100_TMA_2SM_LOAD_MULTICASTENS4_14ComposedLayoutINS4_7SwizzleILi3ELi4ELi3EEENS4_18smem_ptr_flag_bitsILi8EEENSW_INS5_IJNSA_ILi8EEESF_EEENS5_IJSF_SC_EEEEEEEvNS4_8identityENS4_18SM100_TMA_2SM_LOADES1E_vS1F_EENS_8epilogue10collective18CollectiveEpilogueINS1I_23Sm100TmaWarpSpecializedILi1ELi1ELi32ELb0ELb0EEEJNS5_IJSG_SG_SF_EEENS5_IJNSW_ISG_SC_EES1O_EEESI_SJ_SI_SJ_NS1I_6fusion15FusionCallbacksIS1M_NS1Q_17LinearCombinationISI_fSI_fLNS_15FloatRoundStyleE2EEES1N_S1P_JEEENS4_5SM1004TMEM4LOAD26SM100_TMEM_LOAD_32dp32b32xENS4_13SM90_TMA_LOADENS15_INS16_ILi2ELi4ELi3EEES19_NSW_INS5_IJS1A_SG_EEENS5_IJSG_SC_EEEEEEENS4_39AutoVectorizingCopyWithAssumedAlignmentILi128EEENS4_14SM90_TMA_STOREES25_S27_S27_EEEvvEEEEvNT_6ParamsE,"",@"SHT_CUDA_INFO"
	.sectionflags	@""
	.align	4


	//----- nvinfo : EIATTR_CUDA_API_VERSION
	.align		4
        /*0000*/ 	.byte	0x04, 0x37
        /*0002*/ 	.short	(.L_31 - .L_30)
.L_30:
        /*0004*/ 	.word	0x00000082


	//----- nvinfo : EIATTR_KPARAM_INFO
	.align		4
.L_31:
        /*0008*/ 	.byte	0x04, 0x17
        /*000a*/ 	.short	(.L_33 - .L_32)
.L_32:
        /*000c*/ 	.word	0x00000000
        /*0010*/ 	.short	0x0000
        /*0012*/ 	.short	0x0000
        /*0014*/ 	.byte	0x00, 0xf0, 0x01, 0x20


	//----- nvinfo : EIATTR_AT_ENTRY_FRAGMENTS
	.align		4
.L_33:
        /*0018*/ 	.byte	0x04, 0x4f
        /*001a*/ 	.short	(.L_35 - .L_34)


	//   ....[0]....
.L_34:
        /*001c*/ 	.word	0x00000007


	//----- nvinfo : EIATTR_RESERVED_SMEM_USED
	.align		4
.L_35:
        /*0020*/ 	.byte	0x01, 0x41
	.zero		2


	//----- nvinfo : EIATTR_SPARSE_MMA_MASK
	.align		4
        /*0024*/ 	.byte	0x03, 0x50
        /*0026*/ 	.short	0x0000


	//----- nvinfo : EIATTR_TCGEN05_2CTA_USED
	.align		4
        /*0028*/ 	.byte	0x01, 0x52
	.zero		2


	//----- nvinfo : EIATTR_MAXREG_COUNT
	.align		4
        /*002c*/ 	.byte	0x03, 0x1b
        /*002e*/ 	.short	0x00ff


	//----- nvinfo : EIATTR_NUM_BARRIERS
	.align		4
        /*0030*/ 	.byte	0x02, 0x4c
        /*0032*/ 	.byte	0x07
	.zero		1


	//----- nvinfo : EIATTR_EXTERNS
	.align		4
        /*0034*/ 	.byte	0x04, 0x0f
        /*0036*/ 	.short	(.L_37 - .L_36)


	//   ....[0]....
	.align		4
.L_36:
        /*0038*/ 	.word	index@(__assertfail)


	//----- nvinfo : EIATTR_MERCURY_ISA_VERSION
	.align		4
.L_37:
        /*003c*/ 	.byte	0x03, 0x5f
        /*003e*/ 	.short	0x0101


	//----- nvinfo : EIATTR_INT_WARP_WIDE_INSTR_OFFSETS
	.align		4
        /*0040*/ 	.byte	0x04, 0x31
        /*0042*/ 	.short	(.L_39 - .L_38)


	//   ....[0]....
.L_38:
        /*0044*/ 	.word	0x00000d90


	//   ....[1]....
        /*0048*/ 	.word	0x00000e40


	//   ....[2]....
        /*004c*/ 	.word	0x00004370


	//   ....[3]....
        /*0050*/ 	.word	0x000043a0


	//   ....[4]....
        /*0054*/ 	.word	0x000043c0


	//   ....[5]....
        /*0058*/ 	.word	0x00004f00


	//   ....[6]....
        /*005c*/ 	.word	0x00004fb0


	//----- nvinfo : EIATTR_COOP_GROUP_MASK_REGIDS
	.align		4
.L_39:
        /*0060*/ 	.byte	0x04, 0x29
        /*0062*/ 	.short	(.L_41 - .L_40)


	//   ....[0]....
.L_40:
        /*0064*/ 	.word	0xffffffff


	//   ....[1]....
        /*0068*/ 	.word	0xffffffff


	//   ....[2]....
        /*006c*/ 	.word	0xffffffff


	//   ....[3]....
        /*0070*/ 	.word	0xffffffff


	//   ....[4]....
        /*0074*/ 	.word	0xffffffff


	//   ....[5]....
        /*0078*/ 	.word	0xffffffff


	//   ....[6]....
        /*007c*/ 	.word	0xffffffff


	//   ....[7]....
        /*0080*/ 	.word	0xffffffff


	//   ....[8]....
        /*0084*/ 	.word	0xffffffff


	//   ....[9]....
        /*0088*/ 	.word	0xffffffff


	//   ....[10]....
        /*008c*/ 	.word	0xffffffff


	//   ....[11]....
        /*0090*/ 	.word	0xffffffff


	//   ....[12]....
        /*0094*/ 	.word	0xffffffff


	//   ....[13]....
        /*0098*/ 	.word	0xffffffff


	//----- nvinfo : EIATTR_COOP_GROUP_INSTR_OFFSETS
	.align		4
.L_41:
        /*009c*/ 	.byte	0x04, 0x28
        /*009e*/ 	.short	(.L_43 - .L_42)


	//   ....[0]....
.L_42:
        /*00a0*/ 	.word	0x000000b0


	//   ....[1]....
        /*00a4*/ 	.word	0x00000510


	//   ....[2]....
        /*00a8*/ 	.word	0x00000700


	//   ....[3]....
        /*00ac*/ 	.word	0x00000840


	//   ....[4]....
        /*00b0*/ 	.word	0x00000940


	//   ....[5]....
        /*00b4*/ 	.word	0x00000ab0


	//   ....[6]....
        /*00b8*/ 	.word	0x00000c50


	//   ....[7]....
        /*00bc*/ 	.word	0x00000eb0


	//   ....[8]....
        /*00c0*/ 	.word	0x000021f0


	//   ....[9]....
        /*00c4*/ 	.word	0x00003150


	//   ....[10]....
        /*00c8*/ 	.word	0x00003620


	//   ....[11]....
        /*00cc*/ 	.word	0x00003650


	//   ....[12]....
        /*00d0*/ 	.word	0x00004270


	//   ....[13]....
        /*00d4*/ 	.word	0x00004480


	//----- nvinfo : EIATTR_VRC_CTA_INIT_COUNT
	.align		4
.L_43:
        /*00d8*/ 	.byte	0x02, 0x4a
        /*00da*/ 	.byte	0x80
	.zero		1


	//----- nvinfo : EIATTR_SYSCALL_OFFSETS
	.align		4
        /*00dc*/ 	.byte	0x04, 0x46
        /*00de*/ 	.short	(.L_45 - .L_44)


	//   ....[0]....
.L_44:
        /*00e0*/ 	.word	0x00005b40


	//   ....[1]....
        /*00e4*/ 	.word	0x00005c80


	//   ....[2]....
        /*00e8*/ 	.word	0x000063c0


	//----- nvinfo : EIATTR_MBARRIER_INSTR_OFFSETS
	.align		4
.L_45:
        /*00ec*/ 	.byte	0x04, 0x39
        /*00ee*/ 	.short	(.L_47 - .L_46)


	//   ....[0]....
.L_46:
        /*00f0*/ 	.word	0x00000650
        /*00f4*/ 	.word	0x000000ff
        /*00f8*/ 	.word	0x00000000
        /*00fc*/ 	.short	0x0100
        /*00fe*/ 	.byte	0x04
	.zero		1


	//   ....[1]....
        /*0100*/ 	.word	0x00000660
        /*0104*/ 	.word	0x000000ff
        /*0108*/ 	.word	0x00000028
        /*010c*/ 	.short	0x0100
        /*010e*/ 	.byte	0x04
	.zero		1


	//   ....[2]....
        /*0110*/ 	.word	0x00000670
        /*0114*/ 	.word	0x000000ff
        /*0118*/ 	.word	0x00000008
        /*011c*/ 	.short	0x0100
        /*011e*/ 	.byte	0x04
	.zero		1


	//   ....[3]....
        /*0120*/ 	.word	0x00000680
        /*0124*/ 	.word	0x000000ff
        /*0128*/ 	.word	0x00000030
        /*012c*/ 	.short	0x0100
        /*012e*/ 	.byte	0x04
	.zero		1


	//   ....[4]....
        /*0130*/ 	.word	0x00000690
        /*0134*/ 	.word	0x000000ff
        /*0138*/ 	.word	0x00000010
        /*013c*/ 	.short	0x0100
        /*013e*/ 	.byte	0x04
	.zero		1


	//   ....[5]....
        /*0140*/ 	.word	0x000006a0
        /*0144*/ 	.word	0x000000ff
        /*0148*/ 	.word	0x00000038
        /*014c*/ 	.short	0x0100
        /*014e*/ 	.byte	0x04
	.zero		1


	//   ....[6]....
        /*0150*/ 	.word	0x000006b0
        /*0154*/ 	.word	0x000000ff
        /*0158*/ 	.word	0x00000018
        /*015c*/ 	.short	0x0100
        /*015e*/ 	.byte	0x04
	.zero		1


	//   ....[7]....
        /*0160*/ 	.word	0x000006c0
        /*0164*/ 	.word	0x000000ff
        /*0168*/ 	.word	0x00000040
        /*016c*/ 	.short	0x0100
        /*016e*/ 	.byte	0x04
	.zero		1


	//   ....[8]....
        /*0170*/ 	.word	0x000006d0
        /*0174*/ 	.word	0x000000ff
        /*0178*/ 	.word	0x00000020
        /*017c*/ 	.short	0x0100
        /*017e*/ 	.byte	0x04
	.zero		1


	//   ....[9]....
        /*0180*/ 	.word	0x000006e0
        /*0184*/ 	.word	0x000000ff
        /*0188*/ 	.word	0x00000048
        /*018c*/ 	.short	0x0100
        /*018e*/ 	.byte	0x04
	.zero		1


	//   ....[10]....
        /*0190*/ 	.word	0x00000810
        /*0194*/ 	.word	0x000000ff
        /*0198*/ 	.word	0x00000050
        /*019c*/ 	.short	0x0100
        /*019e*/ 	.byte	0x04
	.zero		1


	//   ....[11]....
        /*01a0*/ 	.word	0x00000820
        /*01a4*/ 	.word	0x000000ff
        /*01a8*/ 	.word	0x00000058
        /*01ac*/ 	.short	0x0100
        /*01ae*/ 	.byte	0x04
	.zero		1


	//   ....[12]....
        /*01b0*/ 	.word	0x00000910
        /*01b4*/ 	.word	0x000000ff
        /*01b8*/ 	.word	0x00000060
        /*01bc*/ 	.short	0x0100
        /*01be*/ 	.byte	0x06
	.zero		1


	//   ....[13]....
        /*01c0*/ 	.word	0x00000920
        /*01c4*/ 	.word	0x000000ff
        /*01c8*/ 	.word	0x00000068
        /*01cc*/ 	.short	0x0100
        /*01ce*/ 	.byte	0x06
	.zero		1


	//   ....[14]....
        /*01d0*/ 	.word	0x00000a60
        /*01d4*/ 	.word	0x000000ff
        /*01d8*/ 	.word	0x00000070
        /*01dc*/ 	.short	0x0100
        /*01de*/ 	.byte	0x06
	.zero		1


	//   ....[15]....
        /*01e0*/ 	.word	0x00000a70
        /*01e4*/ 	.word	0x000000ff
        /*01e8*/ 	.word	0x00000080
        /*01ec*/ 	.short	0x0100
        /*01ee*/ 	.byte	0x06
	.zero		1


	//   ....[16]....
        /*01f0*/ 	.word	0x00000a80
        /*01f4*/ 	.word	0x000000ff
        /*01f8*/ 	.word	0x00000078
        /*01fc*/ 	.short	0x0100
        /*01fe*/ 	.byte	0x06
	.zero		1


	//   ....[17]....
        /*0200*/ 	.word	0x00000a90
        /*0204*/ 	.word	0x000000ff
        /*0208*/ 	.word	0x00000088
        /*020c*/ 	.short	0x0100
        /*020e*/ 	.byte	0x06
	.zero		1


	//   ....[18]....
        /*0210*/ 	.word	0x00000bc0
        /*0214*/ 	.word	0x000000ff
        /*0218*/ 	.word	0x00000090
        /*021c*/ 	.short	0x0100
        /*021e*/ 	.byte	0x04
	.zero		1


	//   ....[19]....
        /*0220*/ 	.word	0x00000bd0
        /*0224*/ 	.word	0x000000ff
        /*0228*/ 	.word	0x000000b0
        /*022c*/ 	.short	0x0100
        /*022e*/ 	.byte	0x04
	.zero		1


	//   ....[20]....
        /*0230*/ 	.word	0x00000be0
        /*0234*/ 	.word	0x000000ff
        /*0238*/ 	.word	0x00000098
        /*023c*/ 	.short	0x0100
        /*023e*/ 	.byte	0x04
	.zero		1


	//   ....[21]....
        /*0240*/ 	.word	0x00000bf0
        /*0244*/ 	.word	0x000000ff
        /*0248*/ 	.word	0x000000b8
        /*024c*/ 	.short	0x0100
        /*024e*/ 	.byte	0x04
	.zero		1


	//   ....[22]....
        /*0250*/ 	.word	0x00000c00
        /*0254*/ 	.word	0x000000ff
        /*0258*/ 	.word	0x000000a0
        /*025c*/ 	.short	0x0100
        /*025e*/ 	.byte	0x04
	.zero		1


	//   ....[23]....
        /*0260*/ 	.word	0x00000c10
        /*0264*/ 	.word	0x000000ff
        /*0268*/ 	.word	0x000000c0
        /*026c*/ 	.short	0x0100
        /*026e*/ 	.byte	0x04
	.zero		1


	//   ....[24]....
        /*0270*/ 	.word	0x00000c20
        /*0274*/ 	.word	0x000000ff
        /*0278*/ 	.word	0x000000a8
        /*027c*/ 	.short	0x0100
        /*027e*/ 	.byte	0x04
	.zero		1


	//   ....[25]....
        /*0280*/ 	.word	0x00000c30
        /*0284*/ 	.word	0x000000ff
        /*0288*/ 	.word	0x000000c8
        /*028c*/ 	.short	0x0100
        /*028e*/ 	.byte	0x04
	.zero		1


	//   ....[26]....
        /*0290*/ 	.word	0x00000d30
        /*0294*/ 	.word	0x000000ff
        /*0298*/ 	.word	0x000000d0
        /*029c*/ 	.short	0x0100
        /*029e*/ 	.byte	0x04
	.zero		1


	//   ....[27]....
        /*02a0*/ 	.word	0x00000d40
        /*02a4*/ 	.word	0x000000ff
        /*02a8*/ 	.word	0x000000e0
        /*02ac*/ 	.short	0x0100
        /*02ae*/ 	.byte	0x04
	.zero		1


	//   ....[28]....
        /*02b0*/ 	.word	0x00000d50
        /*02b4*/ 	.word	0x000000ff
        /*02b8*/ 	.word	0x000000d8
        /*02bc*/ 	.short	0x0100
        /*02be*/ 	.byte	0x04
	.zero		1


	//   ....[29]....
        /*02c0*/ 	.word	0x00000d60
        /*02c4*/ 	.word	0x000000ff
        /*02c8*/ 	.word	0x000000e8
        /*02cc*/ 	.short	0x0100
        /*02ce*/ 	.byte	0x04
	.zero		1


	//   ....[30]....
        /*02d0*/ 	.word	0x00000e60
        /*02d4*/ 	.word	0x000000ff
        /*02d8*/ 	.word	0x000000f0
        /*02dc*/ 	.short	0x0100
        /*02de*/ 	.byte	0x06
	.zero		1


	//   ....[31]....
        /*02e0*/ 	.word	0x00001a40
        /*02e4*/ 	.word	0x00000000
        /*02e8*/ 	.word	0x000000e0
        /*02ec*/ 	.short	0x010a
        /*02ee*/ 	.byte	0xff
	.zero		1


	//   ....[32]....
        /*02f0*/ 	.word	0x00001a70
        /*02f4*/ 	.word	0x00000000
        /*02f8*/ 	.word	0x000000d0
        /*02fc*/ 	.short	0x0101
        /*02fe*/ 	.byte	0xff
	.zero		1


	//   ....[33]....
        /*0300*/ 	.word	0x00001b10
        /*0304*/ 	.word	0x000000ff
        /*0308*/ 	.word	0x00000028
        /*030c*/ 	.short	0x010a
        /*030e*/ 	.byte	0x04
	.zero		1


	//   ....[34]....
        /*0310*/ 	.word	0x00001be0
        /*0314*/ 	.word	0x000000ff
        /*0318*/ 	.word	0x00000028
        /*031c*/ 	.short	0x010a
        /*031e*/ 	.byte	0x21
	.zero		1


	//   ....[35]....
        /*0320*/ 	.word	0x00001d90
        /*0324*/ 	.word	0x000000ff
        /*0328*/ 	.word	0x00000028
        /*032c*/ 	.short	0x010a
        /*032e*/ 	.byte	0x05
	.zero		1


	//   ....[36]....
        /*0330*/ 	.word	0x00001ea0
        /*0334*/ 	.word	0x000000ff
        /*0338*/ 	.word	0x00000068
        /*033c*/ 	.short	0x0101
        /*033e*/ 	.byte	0x0d
	.zero		1


	//   ....[37]....
        /*0340*/ 	.word	0x00001ec0
        /*0344*/ 	.word	0x000000ff
        /*0348*/ 	.word	0x00000028
        /*034c*/ 	.short	0x010a
        /*034e*/ 	.byte	0x04
	.zero		1


	//   ....[38]....
        /*0350*/ 	.word	0x00001f40
        /*0354*/ 	.word	0x000000ff
        /*0358*/ 	.word	0x00000028
        /*035c*/ 	.short	0x010a
        /*035e*/ 	.byte	0x11
	.zero		1


	//   ....[39]....
        /*0360*/ 	.word	0x000020e0
        /*0364*/ 	.word	0x000000ff
        /*0368*/ 	.word	0x00000028
        /*036c*/ 	.short	0x010a
        /*036e*/ 	.byte	0x05
	.zero		1


	//   ....[40]....
        /*0370*/ 	.word	0x00002220
        /*0374*/ 	.word	0x00000003
        /*0378*/ 	.word	0x00000070
        /*037c*/ 	.short	0x010a
        /*037e*/ 	.byte	0xff
	.zero		1


	//   ....[41]....
        /*0380*/ 	.word	0x00002370
        /*0384*/ 	.word	0x00000000
        /*0388*/ 	.word	0x00000000
        /*038c*/ 	.short	0x0101
        /*038e*/ 	.byte	0xff
	.zero		1


	//   ....[42]....
        /*0390*/ 	.word	0x00002910
        /*0394*/ 	.word	0x000000ff
        /*0398*/ 	.word	0x00000000
        /*039c*/ 	.short	0x010a
        /*039e*/ 	.byte	0x04
	.zero		1


	//   ....[43]....
        /*03a0*/ 	.word	0x000029a0
        /*03a4*/ 	.word	0x000000ff
        /*03a8*/ 	.word	0x00000000
        /*03ac*/ 	.short	0x010a
        /*03ae*/ 	.byte	0x05
	.zero		1


	//   ....[44]....
        /*03b0*/ 	.word	0x00002a30
        /*03b4*/ 	.word	0x000000ff
        /*03b8*/ 	.word	0x00000000
        /*03bc*/ 	.short	0x010a
        /*03be*/ 	.byte	0x05
	.zero		1


	//   ....[45]....
        /*03c0*/ 	.word	0x00002ac0
        /*03c4*/ 	.word	0x000000ff
        /*03c8*/ 	.word	0x00000000
        /*03cc*/ 	.short	0x010a
        /*03ce*/ 	.byte	0x05
	.zero		1


	//   ....[46]....
        /*03d0*/ 	.word	0x00002b60
        /*03d4*/ 	.word	0x00000000
        /*03d8*/ 	.word	0x00000000
        /*03dc*/ 	.short	0x010a
        /*03de*/ 	.byte	0xff
	.zero		1


	//   ....[47]....
        /*03e0*/ 	.word	0x00002ca0
        /*03e4*/ 	.word	0x00000002
        /*03e8*/ 	.word	0x000000d0
        /*03ec*/ 	.short	0x010a
        /*03ee*/ 	.byte	0xff
	.zero		1


	//   ....[48]....
        /*03f0*/ 	.word	0x00002d10
        /*03f4*/ 	.word	0x00000002
        /*03f8*/ 	.word	0x00000000
        /*03fc*/ 	.short	0x0101
        /*03fe*/ 	.byte	0xff
	.zero		1


	//   ....[49]....
        /*0400*/ 	.word	0x00002d30
        /*0404*/ 	.word	0x000000ff
        /*0408*/ 	.word	0x00000080
        /*040c*/ 	.short	0x010a
        /*040e*/ 	.byte	0x04
	.zero		1


	//   ....[50]....
        /*0410*/ 	.word	0x00002e50
        /*0414*/ 	.word	0x00000002
        /*0418*/ 	.word	0x00000070
        /*041c*/ 	.short	0x010a
        /*041e*/ 	.byte	0xff
	.zero		1


	//   ....[51]....
        /*0420*/ 	.word	0x00002f50
        /*0424*/ 	.word	0x00000002
        /*0428*/ 	.word	0x00000000
        /*042c*/ 	.short	0x0101
        /*042e*/ 	.byte	0xff
	.zero		1


	//   ....[52]....
        /*0430*/ 	.word	0x00002fe0
        /*0434*/ 	.word	0x000000ff
        /*0438*/ 	.word	0x00000080
        /*043c*/ 	.short	0x0106
        /*043e*/ 	.byte	0x04
	.zero		1


	//   ....[53]....
        /*0440*/ 	.word	0x00003000
        /*0444*/ 	.word	0x000000ff
        /*0448*/ 	.word	0x00000080
        /*044c*/ 	.short	0x010a
        /*044e*/ 	.byte	0x04
	.zero		1


	//   ....[54]....
        /*0450*/ 	.word	0x00003090
        /*0454*/ 	.word	0x000000ff
        /*0458*/ 	.word	0x00000080
        /*045c*/ 	.short	0x0106
        /*045e*/ 	.byte	0x07
	.zero		1


	//   ....[55]....
        /*0460*/ 	.word	0x000030d0
        /*0464*/ 	.word	0x00000000
        /*0468*/ 	.word	0x00000080
        /*046c*/ 	.short	0x010a
        /*046e*/ 	.byte	0xff
	.zero		1


	//   ....[56]....
        /*0470*/ 	.word	0x00003320
        /*0474*/ 	.word	0x000000ff
        /*0478*/ 	.word	0x00000008
        /*047c*/ 	.short	0x010a
        /*047e*/ 	.byte	0x05
	.zero		1


	//   ....[57]....
        /*0480*/ 	.word	0x00003340
        /*0484*/ 	.word	0x000000ff
        /*0488*/ 	.word	0x00000008
        /*048c*/ 	.short	0x010a
        /*048e*/ 	.byte	0x05
	.zero		1


	//   ....[58]....
        /*0490*/ 	.word	0x000034d0
        /*0494*/ 	.word	0x000000ff
        /*0498*/ 	.word	0x00000008
        /*049c*/ 	.short	0x010a
        /*049e*/ 	.byte	0x05
	.zero		1


	//   ....[59]....
        /*04a0*/ 	.word	0x000034f0
        /*04a4*/ 	.word	0x000000ff
        /*04a8*/ 	.word	0x00000008
        /*04ac*/ 	.short	0x010a
        /*04ae*/ 	.byte	0x05
	.zero		1


	//   ....[60]....
        /*04b0*/ 	.word	0x000035b0
        /*04b4*/ 	.word	0x000000ff
        /*04b8*/ 	.word	0x00000000
        /*04bc*/ 	.short	0x0101
        /*04be*/ 	.byte	0x04
	.zero		1


	//   ....[61]....
        /*04c0*/ 	.word	0x000038f0
        /*04c4*/ 	.word	0x00000000
        /*04c8*/ 	.word	0x00000070
        /*04cc*/ 	.short	0x010a
        /*04ce*/ 	.byte	0xff
	.zero		1


	//   ....[62]....
        /*04d0*/ 	.word	0x000039b0
        /*04d4*/ 	.word	0x00000000
        /*04d8*/ 	.word	0x00000000
        /*04dc*/ 	.short	0x0101
        /*04de*/ 	.byte	0xff
	.zero		1


	//   ....[63]....
        /*04e0*/ 	.word	0x00003a70
        /*04e4*/ 	.word	0x000000ff
        /*04e8*/ 	.word	0x00000000
        /*04ec*/ 	.short	0x010a
        /*04ee*/ 	.byte	0x04
	.zero		1


	//   ....[64]....
        /*04f0*/ 	.word	0x00003a80
        /*04f4*/ 	.word	0x000000ff
        /*04f8*/ 	.word	0x000000b0
        /*04fc*/ 	.short	0x010a
        /*04fe*/ 	.byte	0x1f
	.zero		1


	//   ....[65]....
        /*0500*/ 	.word	0x00003b30
        /*0504*/ 	.word	0x000000ff
        /*0508*/ 	.word	0x00000000
        /*050c*/ 	.short	0x010a
        /*050e*/ 	.byte	0x05
	.zero		1


	//   ....[66]....
        /*0510*/ 	.word	0x00003c60
        /*0514*/ 	.word	0x000000ff
        /*0518*/ 	.word	0x00000000
        /*051c*/ 	.short	0x010a
        /*051e*/ 	.byte	0x04
	.zero		1


	//   ....[67]....
        /*0520*/ 	.word	0x00003f60
        /*0524*/ 	.word	0x000000ff
        /*0528*/ 	.word	0x00000000
        /*052c*/ 	.short	0x010a
        /*052e*/ 	.byte	0x04
	.zero		1


	//   ....[68]....
        /*0530*/ 	.word	0x00003ff0
        /*0534*/ 	.word	0x000000ff
        /*0538*/ 	.word	0x00000000
        /*053c*/ 	.short	0x010a
        /*053e*/ 	.byte	0x05
	.zero		1


	//   ....[69]....
        /*0540*/ 	.word	0x00004080
        /*0544*/ 	.word	0x000000ff
        /*0548*/ 	.word	0x00000000
        /*054c*/ 	.short	0x010a
        /*054e*/ 	.byte	0x05
	.zero		1


	//   ....[70]....
        /*0550*/ 	.word	0x00004120
        /*0554*/ 	.word	0x00000000
        /*0558*/ 	.word	0x00000000
        /*055c*/ 	.short	0x010a
        /*055e*/ 	.byte	0xff
	.zero		1


	//   ....[71]....
        /*0560*/ 	.word	0x00004160
        /*0564*/ 	.word	0x00000000
        /*0568*/ 	.word	0x00000000
        /*056c*/ 	.short	0x010a
        /*056e*/ 	.byte	0xff
	.zero		1


	//   ....[72]....
        /*0570*/ 	.word	0x000041d0
        /*0574*/ 	.word	0x000000ff
        /*0578*/ 	.word	0x00000000
        /*057c*/ 	.short	0x0101
        /*057e*/ 	.byte	0x04
	.zero		1


	//   ....[73]....
        /*0580*/ 	.word	0x00004210
        /*0584*/ 	.word	0x000000ff
        /*0588*/ 	.word	0x000000f0
        /*058c*/ 	.short	0x010a
        /*058e*/ 	.byte	0x1a
	.zero		1


	//   ....[74]....
        /*0590*/ 	.word	0x00004260
        /*0594*/ 	.word	0x000000ff
        /*0598*/ 	.word	0x00000000
        /*059c*/ 	.short	0x0101
        /*059e*/ 	.byte	0x04
	.zero		1


	//   ....[75]....
        /*05a0*/ 	.word	0x000046e0
        /*05a4*/ 	.word	0x00000007
        /*05a8*/ 	.word	0x00000070
        /*05ac*/ 	.short	0x010a
        /*05ae*/ 	.byte	0xff
	.zero		1


	//   ....[76]....
        /*05b0*/ 	.word	0x00004850
        /*05b4*/ 	.word	0x00000000
        /*05b8*/ 	.word	0x00000000
        /*05bc*/ 	.short	0x0101
        /*05be*/ 	.byte	0xff
	.zero		1


	//   ....[77]....
        /*05c0*/ 	.word	0x00004cc0
        /*05c4*/ 	.word	0x000000ff
        /*05c8*/ 	.word	0x00000068
        /*05cc*/ 	.short	0x010a
        /*05ce*/ 	.byte	0x11
	.zero		1


	//   ....[78]....
        /*05d0*/ 	.word	0x00004e40
        /*05d4*/ 	.word	0x000000ff
        /*05d8*/ 	.word	0x00000058
        /*05dc*/ 	.short	0x010a
        /*05de*/ 	.byte	0x11
	.zero		1


	//   ....[79]....
        /*05e0*/ 	.word	0x00005050
        /*05e4*/ 	.word	0x000000ff
        /*05e8*/ 	.word	0x00000050
        /*05ec*/ 	.short	0x010b
        /*05ee*/ 	.byte	0x11
	.zero		1


	//   ....[80]....
        /*05f0*/ 	.word	0x00005060
        /*05f4*/ 	.word	0x000000ff
        /*05f8*/ 	.word	0x00000000
        /*05fc*/ 	.short	0x0101
        /*05fe*/ 	.byte	0x1b
	.zero		1


	//   ....[81]....
        /*0600*/ 	.word	0x000050a0
        /*0604*/ 	.word	0x00000000
        /*0608*/ 	.word	0x00000058
        /*060c*/ 	.short	0x010a
        /*060e*/ 	.byte	0xff
	.zero		1


	//   ....[82]....
        /*0610*/ 	.word	0x00005410
        /*0614*/ 	.word	0x00000003
        /*0618*/ 	.word	0x00000070
        /*061c*/ 	.short	0x010a
        /*061e*/ 	.byte	0xff
	.zero		1


	//   ....[83]....
        /*0620*/ 	.word	0x00005590
        /*0624*/ 	.word	0x00000000
        /*0628*/ 	.word	0x00000000
        /*062c*/ 	.short	0x0101
        /*062e*/ 	.byte	0xff
	.zero		1


	//   ....[84]....
        /*0630*/ 	.word	0x00005ff0
        /*0634*/ 	.word	0x000000ff
        /*0638*/ 	.word	0x00000050
        /*063c*/ 	.short	0x010a
        /*063e*/ 	.byte	0x2c
	.zero		1


	//   ....[85]....
        /*0640*/ 	.word	0x00006000
        /*0644*/ 	.word	0x00000052
        /*0648*/ 	.word	0x00000090
        /*064c*/ 	.short	0x010a
        /*064e*/ 	.byte	0xff
	.zero		1


	//   ....[86]....
        /*0650*/ 	.word	0x00006150
        /*0654*/ 	.word	0x000000ff
        /*0658*/ 	.word	0x00000050
        /*065c*/ 	.short	0x010a
        /*065e*/ 	.byte	0x2c
	.zero		1


	//   ....[87]....
        /*0660*/ 	.word	0x00006240
        /*0664*/ 	.word	0x000000ff
        /*0668*/ 	.word	0x00000000
        /*066c*/ 	.short	0x0101
        /*066e*/ 	.byte	0x04
	.zero		1


	//   ....[88]....
        /*0670*/ 	.word	0x000062a0
        /*0674*/ 	.word	0x00000052
        /*0678*/ 	.word	0x00000090
        /*067c*/ 	.short	0x010a
        /*067e*/ 	.byte	0xff
	.zero		1


	//   ....[89]....
        /*0680*/ 	.word	0x00006680
        /*0684*/ 	.word	0x00000052
        /*0688*/ 	.word	0x00000000
        /*068c*/ 	.short	0x0101
        /*068e*/ 	.byte	0xff
	.zero		1


	//   ....[90]....
        /*0690*/ 	.word	0x00006ed0
        /*0694*/ 	.word	0x00000000
        /*0698*/ 	.word	0x000000e0
        /*069c*/ 	.short	0x010a
        /*069e*/ 	.byte	0xff
	.zero		1


	//   ....[91]....
        /*06a0*/ 	.word	0x00006f30
        /*06a4*/ 	.word	0x00000000
        /*06a8*/ 	.word	0x00000028
        /*06ac*/ 	.short	0x010a
        /*06ae*/ 	.byte	0xff
	.zero		1


	//   ....[92]....
        /*06b0*/ 	.word	0x00006f90
        /*06b4*/ 	.word	0x00000000
        /*06b8*/ 	.word	0x00000028
        /*06bc*/ 	.short	0x010a
        /*06be*/ 	.byte	0xff
	.zero		1


	//   ....[93]....
        /*06c0*/ 	.word	0x00006fe0
        /*06c4*/ 	.word	0x00000003
        /*06c8*/ 	.word	0x00000070
        /*06cc*/ 	.short	0x010a
        /*06ce*/ 	.byte	0xff
	.zero		1


	//   ....[94]....
        /*06d0*/ 	.word	0x00007040
        /*06d4*/ 	.word	0x00000000
        /*06d8*/ 	.word	0x00000000
        /*06dc*/ 	.short	0x010a
        /*06de*/ 	.byte	0xff
	.zero		1


	//   ....[95]....
        /*06e0*/ 	.word	0x000070a0
        /*06e4*/ 	.word	0x00000000
        /*06e8*/ 	.word	0x00000000
        /*06ec*/ 	.short	0x010a
        /*06ee*/ 	.byte	0xff
	.zero		1


	//   ....[96]....
        /*06f0*/ 	.word	0x00007100
        /*06f4*/ 	.word	0x00000000
        /*06f8*/ 	.word	0x00000000
        /*06fc*/ 	.short	0x010a
        /*06fe*/ 	.byte	0xff
	.zero		1


	//   ....[97]....
        /*0700*/ 	.word	0x00007160
        /*0704*/ 	.word	0x00000000
        /*0708*/ 	.word	0x00000000
        /*070c*/ 	.short	0x010a
        /*070e*/ 	.byte	0xff
	.zero		1


	//   ....[98]....
        /*0710*/ 	.word	0x000071b0
        /*0714*/ 	.word	0x00000002
        /*0718*/ 	.word	0x000000d0
        /*071c*/ 	.short	0x010a
        /*071e*/ 	.byte	0xff
	.zero		1


	//   ....[99]....
        /*0720*/ 	.word	0x00007210
        /*0724*/ 	.word	0x00000002
        /*0728*/ 	.word	0x00000080
        /*072c*/ 	.short	0x010a
        /*072e*/ 	.byte	0xff
	.zero		1


	//   ....[100]....
        /*0730*/ 	.word	0x00007260
        /*0734*/ 	.word	0x00000002
        /*0738*/ 	.word	0x00000070
        /*073c*/ 	.short	0x010a
        /*073e*/ 	.byte	0xff
	.zero		1


	//   ....[101]....
        /*0740*/ 	.word	0x000072c0
        /*0744*/ 	.word	0x00000000
        /*0748*/ 	.word	0x00000080
        /*074c*/ 	.short	0x010a
        /*074e*/ 	.byte	0xff
	.zero		1


	//   ....[102]....
        /*0750*/ 	.word	0x00007320
        /*0754*/ 	.word	0x00000005
        /*0758*/ 	.word	0x00000008
        /*075c*/ 	.short	0x010a
        /*075e*/ 	.byte	0xff
	.zero		1


	//   ....[103]....
        /*0760*/ 	.word	0x00007410
        /*0764*/ 	.word	0x00000000
        /*0768*/ 	.word	0x00000008
        /*076c*/ 	.short	0x010a
        /*076e*/ 	.byte	0xff
	.zero		1


	//   ....[104]....
        /*0770*/ 	.word	0x00007460
        /*0774*/ 	.word	0x00000000
        /*0778*/ 	.word	0x00000070
        /*077c*/ 	.short	0x010a
        /*077e*/ 	.byte	0xff
	.zero		1


	//   ....[105]....
        /*0780*/ 	.word	0x000074c0
        /*0784*/ 	.word	0x00000000
        /*0788*/ 	.word	0x000000b0
        /*078c*/ 	.short	0x010a
        /*078e*/ 	.byte	0xff
	.zero		1


	//   ....[106]....
        /*0790*/ 	.word	0x00007520
        /*0794*/ 	.word	0x00000000
        /*0798*/ 	.word	0x00000000
        /*079c*/ 	.short	0x010a
        /*079e*/ 	.byte	0xff
	.zero		1


	//   ....[107]....
        /*07a0*/ 	.word	0x00007580
        /*07a4*/ 	.word	0x00000000
        /*07a8*/ 	.word	0x00000000
        /*07ac*/ 	.short	0x010a
        /*07ae*/ 	.byte	0xff
	.zero		1


	//   ....[108]....
        /*07b0*/ 	.word	0x000075e0
        /*07b4*/ 	.word	0x00000000
        /*07b8*/ 	.word	0x00000000
        /*07bc*/ 	.short	0x010a
        /*07be*/ 	.byte	0xff
	.zero		1


	//   ....[109]....
        /*07c0*/ 	.word	0x00007640
        /*07c4*/ 	.word	0x00000000
        /*07c8*/ 	.word	0x00000000
        /*07cc*/ 	.short	0x010a
        /*07ce*/ 	.byte	0xff
	.zero		1


	//   ....[110]....
        /*07d0*/ 	.word	0x000076a0
        /*07d4*/ 	.word	0x00000000
        /*07d8*/ 	.word	0x000000f0
        /*07dc*/ 	.short	0x010a
        /*07de*/ 	.byte	0xff
	.zero		1


	//   ....[111]....
        /*07e0*/ 	.word	0x000076f0
        /*07e4*/ 	.word	0x00000007
        /*07e8*/ 	.word	0x00000070
        /*07ec*/ 	.short	0x010a
        /*07ee*/ 	.byte	0xff
	.zero		1


	//   ....[112]....
        /*07f0*/ 	.word	0x00007750
        /*07f4*/ 	.word	0x00000000
        /*07f8*/ 	.word	0x00000068
        /*07fc*/ 	.short	0x010a
        /*07fe*/ 	.byte	0xff
	.zero		1


	//   ....[113]....
        /*0800*/ 	.word	0x000077b0
        /*0804*/ 	.word	0x00000000
        /*0808*/ 	.word	0x00000058
        /*080c*/ 	.short	0x010a
        /*080e*/ 	.byte	0xff
	.zero		1


	//   ....[114]....
        /*0810*/ 	.word	0x00007800
        /*0814*/ 	.word	0x00000003
        /*0818*/ 	.word	0x00000070
        /*081c*/ 	.short	0x010a
        /*081e*/ 	.byte	0xff
	.zero		1


	//   ....[115]....
        /*0820*/ 	.word	0x00007860
        /*0824*/ 	.word	0x00000000
        /*0828*/ 	.word	0x00000050
        /*082c*/ 	.short	0x010a
        /*082e*/ 	.byte	0xff
	.zero		1


	//   ....[116]....
        /*0830*/ 	.word	0x000078b0
        /*0834*/ 	.word	0x00000052
        /*0838*/ 	.word	0x00000090
        /*083c*/ 	.short	0x010a
        /*083e*/ 	.byte	0xff
	.zero		1


	//----- nvinfo : EIATTR_NUM_MBARRIERS
	.align		4
.L_47:
        /*0840*/ 	.byte	0x03, 0x38
        /*0842*/ 	.short	0x001f


	//----- nvinfo : EIATTR_EXIT_INSTR_OFFSETS
	.align		4
        /*0844*/ 	.byte	0x04, 0x1c
        /*0846*/ 	.short	(.L_49 - .L_48)


	//   ....[0]....
.L_48:
        /*0848*/ 	.word	0x00002b90


	//   ....[1]....
        /*084c*/ 	.word	0x000030a0


	//   ....[2]....
        /*0850*/ 	.word	0x00003100


	//   ....[3]....
        /*0854*/ 	.word	0x00004490


	//   ....[4]....
        /*0858*/ 	.word	0x000050d0


	//   ....[5]....
        /*085c*/ 	.word	0x00005110


	//   ....[6]....
        /*0860*/ 	.word	0x00006ec0


	//----- nvinfo : EIATTR_MAX_THREADS
	.align		4
.L_49:
        /*0864*/ 	.byte	0x04, 0x05
        /*0866*/ 	.short	(.L_51 - .L_50)
.L_50:
        /*0868*/ 	.word	0x00000100
        /*086c*/ 	.word	0x00000001
        /*0870*/ 	.word	0x00000001


	//----- nvinfo : EIATTR_CRS_STACK_SIZE
	.align		4
.L_51:
        /*0874*/ 	.byte	0x04, 0x1e
        /*0876*/ 	.short	(.L_53 - .L_52)
.L_52:
        /*0878*/ 	.word	0x00000000


	//----- nvinfo : EIATTR_CBANK_PARAM_SIZE
	.align		4
.L_53:
        /*087c*/ 	.byte	0x03, 0x19
        /*087e*/ 	.short	0x0800


	//----- nvinfo : EIATTR_PARAM_CBANK
	.align		4
        /*0880*/ 	.byte	0x04, 0x0a
        /*0882*/ 	.short	(.L_55 - .L_54)
	.align		4
.L_54:
        /*0884*/ 	.word	index@(.nv.constant0._ZN7cutlass13device_kernelINS_4gemm6kernel13GemmUniversalIN4cute5tupleIJiiiiEEENS1_10collective13CollectiveMmaINS1_35MainloopSm100TmaUmmaWarpSpecializedILi5ELi2ELi4ENS5_IJNS4_1CILi2EEESB_NSA_ILi1EEEEEEEENS5_IJNSA_ILi128EEENSA_ILi64EEESF_EEENS_12float_e5m2_tENS5_IJlSC_lEEESI_SJ_NS4_8TiledMMAINS4_8MMA_AtomIJNS4_10MMA_TraitsINS4_25SM100_MMA_F8F6F4_2x1SM_SSEJSI_SI_fSF_SG_NS4_17integral_constantINS4_4UMMA5MajorELSQ_0EEESR_NSO_INSP_7ScaleInELSS_0EEEST_EEEEEENS4_6LayoutINS5_IJSC_SC_SC_EEENS5_IJNSA_ILi0EEESY_SY_EEEEENS5_IJNS4_10UnderscoreES11_S11_EEEEENS4_28SM100_TMA_2SM_LOAD_MULTICASTENS4_14ComposedLayoutINS4_7SwizzleILi3ELi4ELi3EEENS4_18smem_ptr_flag_bitsILi8EEENSW_INS5_IJNSA_ILi8EEESF_EEENS5_IJSF_SC_EEEEEEEvNS4_8identityENS4_18SM100_TMA_2SM_LOADES1E_vS1F_EENS_8epilogue10collective18CollectiveEpilogueINS1I_23Sm100TmaWarpSpecializedILi1ELi1ELi32ELb0ELb0EEEJNS5_IJSG_SG_SF_EEENS5_IJNSW_ISG_SC_EES1O_EEESI_SJ_SI_SJ_NS1I_6fusion15FusionCallbacksIS1M_NS1Q_17LinearCombinationISI_fSI_fLNS_15FloatRoundStyleE2EEES1N_S1P_JEEENS4_5SM1004TMEM4LOAD26SM100_TMEM_LOAD_32dp32b32xENS4_13SM90_TMA_LOADENS15_INS16_ILi2ELi4ELi3EEES19_NSW_INS5_IJS1A_SG_EEENS5_IJSG_SC_EEEEEEENS4_39AutoVectorizingCopyWithAssumedAlignmentILi128EEENS4_14SM90_TMA_STOREES25_S27_S27_EEEvvEEEEvNT_6ParamsE)
        /*0888*/ 	.short	0x0380
        /*088a*/ 	.short	0x0800


	//----- nvinfo : EIATTR_SW_WAR
	.align		4
.L_55:
        /*088c*/ 	.byte	0x04, 0x36
        /*088e*/ 	.short	(.L_57 - .L_56)
.L_56:
        /*0890*/ 	.word	0x00000008
.L_57:


//--------------------- .nv.callgraph             --------------------------
	.section	.nv.callgraph,"",@"SHT_CUDA_CALLGRAPH"
	.align	4
	.sectionentsize	8
	.align		4
        /*0000*/ 	.word	0x00000000
	.align		4
        /*0004*/ 	.word	0xffffffff
	.align		4
        /*0008*/ 	.word	index@(_ZN7cutlass13device_kernelINS_4gemm6kernel13GemmUniversalIN4cute5tupleIJiiiiEEENS1_10collective13CollectiveMmaINS1_35MainloopSm100TmaUmmaWarpSpecializedILi5ELi2ELi4ENS5_IJNS4_1CILi2EEESB_NSA_ILi1EEEEEEEENS5_IJNSA_ILi128EEENSA_ILi64EEESF_EEENS_12float_e5m2_tENS5_IJlSC_lEEESI_SJ_NS4_8TiledMMAINS4_8MMA_AtomIJNS4_10MMA_TraitsINS4_25SM100_MMA_F8F6F4_2x1SM_SSEJSI_SI_fSF_SG_NS4_17integral_constantINS4_4UMMA5MajorELSQ_0EEESR_NSO_INSP_7ScaleInELSS_0EEEST_EEEEEENS4_6LayoutINS5_IJSC_SC_SC_EEENS5_IJNSA_ILi0EEESY_SY_EEEEENS5_IJNS4_10UnderscoreES11_S11_EEEEENS4_28SM100_TMA_2SM_LOAD_MULTICASTENS4_14ComposedLayoutINS4_7SwizzleILi3ELi4ELi3EEENS4_18smem_ptr_flag_bitsILi8EEENSW_INS5_IJNSA_ILi8EEESF_EEENS5_IJSF_SC_EEEEEEEvNS4_8identityENS4_18SM100_TMA_2SM_LOADES1E_vS1F_EENS_8epilogue10collective18CollectiveEpilogueINS1I_23Sm100TmaWarpSpecializedILi1ELi1ELi32ELb0ELb0EEEJNS5_IJSG_SG_SF_EEENS5_IJNSW_ISG_SC_EES1O_EEESI_SJ_SI_SJ_NS1I_6fusion15FusionCallbacksIS1M_NS1Q_17LinearCombinationISI_fSI_fLNS_15FloatRoundStyleE2EEES1N_S1P_JEEENS4_5SM1004TMEM4LOAD26SM100_TMEM_LOAD_32dp32b32xENS4_13SM90_TMA_LOADENS15_INS16_ILi2ELi4ELi3EEES19_NSW_INS5_IJS1A_SG_EEENS5_IJSG_SC_EEEEEEENS4_39AutoVectorizingCopyWithAssumedAlignmentILi128EEENS4_14SM90_TMA_STOREES25_S27_S27_EEEvvEEEEvNT_6ParamsE)
	.align		4
        /*000c*/ 	.word	index@(__assertfail)
	.align		4
        /*0010*/ 	.word	0x00000000
	.align		4
        /*0014*/ 	.word	0xfffffffe
	.align		4
        /*0018*/ 	.word	0x00000000
	.align		4
        /*001c*/ 	.word	0xfffffffd
	.align		4
        /*0020*/ 	.word	0x00000000
	.align		4
        /*0024*/ 	.word	0xfffffffc


//--------------------- .nv.constant4             --------------------------
	.section	.nv.constant4,"a",@progbits
	.align	8
	.align		8
.nv.constant4:
        /*0000*/ 	.dword	__assertfail
	.align		8
        /*0008*/ 	.dword	__unnamed_1
	.align		8
        /*0010*/ 	.dword	__unnamed_2
	.align		8
        /*0018*/ 	.dword	_ZN40_INTERNAL_80c59f8d_4_k_cu_065c7d8d_105284cuda3std3__45__cpo5beginE
	.align		8
        /*0020*/ 	.dword	_ZN40_INTERNAL_80c59f8d_4_k_cu_065c7d8d_105284cuda3std3__45__cpo3endE
	.align		8
        /*0028*/ 	.dword	_ZN40_INTERNAL_80c59f8d_4_k_cu_065c7d8d_105284cuda3std3__45__cpo6cbeginE
	.align		8
        /*0030*/ 	.dword	_ZN40_INTERNAL_80c59f8d_4_k_cu_065c7d8d_105284cuda3std3__45__cpo4cendE
	.align		8
        /*0038*/ 	.dword	_ZN40_INTERNAL_80c59f8d_4_k_cu_065c7d8d_105284cuda3std3__442_GLOBAL__N__80c59f8d_4_k_cu_065c7d8d_105286ignoreE
	.align		8
        /*0040*/ 	.dword	_ZN40_INTERNAL_80c59f8d_4_k_cu_065c7d8d_105284cuda3std3__419piecewise_constructE
	.align		8
        /*0048*/ 	.dword	_ZN40_INTERNAL_80c59f8d_4_k_cu_065c7d8d_105284cuda3std3__48in_placeE
	.align		8
        /*0050*/ 	.dword	_ZN40_INTERNAL_80c59f8d_4_k_cu_065c7d8d_105284cuda3std6ranges3__45__cpo4swapE
	.align		8
        /*0058*/ 	.dword	_ZN40_INTERNAL_80c59f8d_4_k_cu_065c7d8d_105284cuda3std6ranges3__45__cpo9iter_moveE
	.align		8
        /*0060*/ 	.dword	_ZN40_INTERNAL_80c59f8d_4_k_cu_065c7d8d_105284cute7productE
	.align		8
        /*0068*/ 	.dword	_ZN40_INTERNAL_80c59f8d_4_k_cu_065c7d8d_105284cute1_E
	.align		8
        /*0070*/ 	.dword	$str$25
	.align		8
        /*0078*/ 	.dword	$str$26
	.align		8
        /*0080*/ 	.dword	$str$27
	.align		8
        /*0088*/ 	.dword	$str$28


//--------------------- .text._ZN7cutlass13device_kernelINS_4gemm6kernel13GemmUniversalIN4cute5tupleIJiiiiEEENS1_10collective13CollectiveMmaINS1_35MainloopSm100TmaUmmaWarpSpecializedILi5ELi2ELi4ENS5_IJNS4_1CILi2EEESB_NSA_ILi1EEEEEEEENS5_IJNSA_ILi128EEENSA_ILi64EEESF_EEENS_12float_e5m2_tENS5_IJlSC_lEEESI_SJ_NS4_8TiledMMAINS4_8MMA_AtomIJNS4_10MMA_TraitsINS4_25SM100_MMA_F8F6F4_2x1SM_SSEJSI_SI_fSF_SG_NS4_17integral_constantINS4_4UMMA5MajorELSQ_0EEESR_NSO_INSP_7ScaleInELSS_0EEEST_EEEEEENS4_6LayoutINS5_IJSC_SC_SC_EEENS5_IJNSA_ILi0EEESY_SY_EEEEENS5_IJNS4_10UnderscoreES11_S11_EEEEENS4_28SM100_TMA_2SM_LOAD_MULTICASTENS4_14ComposedLayoutINS4_7SwizzleILi3ELi4ELi3EEENS4_18smem_ptr_flag_bitsILi8EEENSW_INS5_IJNSA_ILi8EEESF_EEENS5_IJSF_SC_EEEEEEEvNS4_8identityENS4_18SM100_TMA_2SM_LOADES1E_vS1F_EENS_8epilogue10collective18CollectiveEpilogueINS1I_23Sm100TmaWarpSpecializedILi1ELi1ELi32ELb0ELb0EEEJNS5_IJSG_SG_SF_EEENS5_IJNSW_ISG_SC_EES1O_EEESI_SJ_SI_SJ_NS1I_6fusion15FusionCallbacksIS1M_NS1Q_17LinearCombinationISI_fSI_fLNS_15FloatRoundStyleE2EEES1N_S1P_JEEENS4_5SM1004TMEM4LOAD26SM100_TMEM_LOAD_32dp32b32xENS4_13SM90_TMA_LOADENS15_INS16_ILi2ELi4ELi3EEES19_NSW_INS5_IJS1A_SG_EEENS5_IJSG_SC_EEEEEEENS4_39AutoVectorizingCopyWithAssumedAlignmentILi128EEENS4_14SM90_TMA_STOREES25_S27_S27_EEEvvEEEEvNT_6ParamsE --------------------------
	.section	.text._ZN7cutlass13device_kernelINS_4gemm6kernel13GemmUniversalIN4cute5tupleIJiiiiEEENS1_10collective13CollectiveMmaINS1_35MainloopSm100TmaUmmaWarpSpecializedILi5ELi2ELi4ENS5_IJNS4_1CILi2EEESB_NSA_ILi1EEEEEEEENS5_IJNSA_ILi128EEENSA_ILi64EEESF_EEENS_12float_e5m2_tENS5_IJlSC_lEEESI_SJ_NS4_8TiledMMAINS4_8MMA_AtomIJNS4_10MMA_TraitsINS4_25SM100_MMA_F8F6F4_2x1SM_SSEJSI_SI_fSF_SG_NS4_17integral_constantINS4_4UMMA5MajorELSQ_0EEESR_NSO_INSP_7ScaleInELSS_0EEEST_EEEEEENS4_6LayoutINS5_IJSC_SC_SC_EEENS5_IJNSA_ILi0EEESY_SY_EEEEENS5_IJNS4_10UnderscoreES11_S11_EEEEENS4_28SM100_TMA_2SM_LOAD_MULTICASTENS4_14ComposedLayoutINS4_7SwizzleILi3ELi4ELi3EEENS4_18smem_ptr_flag_bitsILi8EEENSW_INS5_IJNSA_ILi8EEESF_EEENS5_IJSF_SC_EEEEEEEvNS4_8identityENS4_18SM100_TMA_2SM_LOADES1E_vS1F_EENS_8epilogue10collective18CollectiveEpilogueINS1I_23Sm100TmaWarpSpecializedILi1ELi1ELi32ELb0ELb0EEEJNS5_IJSG_SG_SF_EEENS5_IJNSW_ISG_SC_EES1O_EEESI_SJ_SI_SJ_NS1I_6fusion15FusionCallbacksIS1M_NS1Q_17LinearCombinationISI_fSI_fLNS_15FloatRoundStyleE2EEES1N_S1P_JEEENS4_5SM1004TMEM4LOAD26SM100_TMEM_LOAD_32dp32b32xENS4_13SM90_TMA_LOADENS15_INS16_ILi2ELi4ELi3EEES19_NSW_INS5_IJS1A_SG_EEENS5_IJSG_SC_EEEEEEENS4_39AutoVectorizingCopyWithAssumedAlignmentILi128EEENS4_14SM90_TMA_STOREES25_S27_S27_EEEvvEEEEvNT_6ParamsE,"ax",@progbits
	.align	128
.text._ZN7cutlass13device_kernelINS_4gemm6kernel13GemmUniversalIN4cute5tupleIJiiiiEEENS1_10collective13CollectiveMmaINS1_35MainloopSm100TmaUmmaWarpSpecializedILi5ELi2ELi4ENS5_IJNS4_1CILi2EEESB_NSA_ILi1EEEEEEEENS5_IJNSA_ILi128EEENSA_ILi64EEESF_EEENS_12float_e5m2_tENS5_IJlSC_lEEESI_SJ_NS4_8TiledMMAINS4_8MMA_AtomIJNS4_10MMA_TraitsINS4_25SM100_MMA_F8F6F4_2x1SM_SSEJSI_SI_fSF_SG_NS4_17integral_constantINS4_4UMMA5MajorELSQ_0EEESR_NSO_INSP_7ScaleInELSS_0EEEST_EEEEEENS4_6LayoutINS5_IJSC_SC_SC_EEENS5_IJNSA_ILi0EEESY_SY_EEEEENS5_IJNS4_10UnderscoreES11_S11_EEEEENS4_28SM100_TMA_2SM_LOAD_MULTICASTENS4_14ComposedLayoutINS4_7SwizzleILi3ELi4ELi3EEENS4_18smem_ptr_flag_bitsILi8EEENSW_INS5_IJNSA_ILi8EEESF_EEENS5_IJSF_SC_EEEEEEEvNS4_8identityENS4_18SM100_TMA_2SM_LOADES1E_vS1F_EENS_8epilogue10collective18CollectiveEpilogueINS1I_23Sm100TmaWarpSpecializedILi1ELi1ELi32ELb0ELb0EEEJNS5_IJSG_SG_SF_EEENS5_IJNSW_ISG_SC_EES1O_EEESI_SJ_SI_SJ_NS1I_6fusion15FusionCallbacksIS1M_NS1Q_17LinearCombinationISI_fSI_fLNS_15FloatRoundStyleE2EEES1N_S1P_JEEENS4_5SM1004TMEM4LOAD26SM100_TMEM_LOAD_32dp32b32xENS4_13SM90_TMA_LOADENS15_INS16_ILi2ELi4ELi3EEES19_NSW_INS5_IJS1A_SG_EEENS5_IJSG_SC_EEEEEEENS4_39AutoVectorizingCopyWithAssumedAlignmentILi128EEENS4_14SM90_TMA_STOREES25_S27_S27_EEEvvEEEEvNT_6ParamsE:
        .type           _ZN7cutlass13device_kernelINS_4gemm6kernel13GemmUniversalIN4cute5tupleIJiiiiEEENS1_10collective13CollectiveMmaINS1_35MainloopSm100TmaUmmaWarpSpecializedILi5ELi2ELi4ENS5_IJNS4_1CILi2EEESB_NSA_ILi1EEEEEEEENS5_IJNSA_ILi128EEENSA_ILi64EEESF_EEENS_12float_e5m2_tENS5_IJlSC_lEEESI_SJ_NS4_8TiledMMAINS4_8MMA_AtomIJNS4_10MMA_TraitsINS4_25SM100_MMA_F8F6F4_2x1SM_SSEJSI_SI_fSF_SG_NS4_17integral_constantINS4_4UMMA5MajorELSQ_0EEESR_NSO_INSP_7ScaleInELSS_0EEEST_EEEEEENS4_6LayoutINS5_IJSC_SC_SC_EEENS5_IJNSA_ILi0EEESY_SY_EEEEENS5_IJNS4_10UnderscoreES11_S11_EEEEENS4_28SM100_TMA_2SM_LOAD_MULTICASTENS4_14ComposedLayoutINS4_7SwizzleILi3ELi4ELi3EEENS4_18smem_ptr_flag_bitsILi8EEENSW_INS5_IJNSA_ILi8EEESF_EEENS5_IJSF_SC_EEEEEEEvNS4_8identityENS4_18SM100_TMA_2SM_LOADES1E_vS1F_EENS_8epilogue10collective18CollectiveEpilogueINS1I_23Sm100TmaWarpSpecializedILi1ELi1ELi32ELb0ELb0EEEJNS5_IJSG_SG_SF_EEENS5_IJNSW_ISG_SC_EES1O_EEESI_SJ_SI_SJ_NS1I_6fusion15FusionCallbacksIS1M_NS1Q_17LinearCombinationISI_fSI_fLNS_15FloatRoundStyleE2EEES1N_S1P_JEEENS4_5SM1004TMEM4LOAD26SM100_TMEM_LOAD_32dp32b32xENS4_13SM90_TMA_LOADENS15_INS16_ILi2ELi4ELi3EEES19_NSW_INS5_IJS1A_SG_EEENS5_IJSG_SC_EEEEEEENS4_39AutoVectorizingCopyWithAssumedAlignmentILi128EEENS4_14SM90_TMA_STOREES25_S27_S27_EEEvvEEEEvNT_6ParamsE,@function
        .size           _ZN7cutlass13device_kernelINS_4gemm6kernel13GemmUniversalIN4cute5tupleIJiiiiEEENS1_10collective13CollectiveMmaINS1_35MainloopSm100TmaUmmaWarpSpecializedILi5ELi2ELi4ENS5_IJNS4_1CILi2EEESB_NSA_ILi1EEEEEEEENS5_IJNSA_ILi128EEENSA_ILi64EEESF_EEENS_12float_e5m2_tENS5_IJlSC_lEEESI_SJ_NS4_8TiledMMAINS4_8MMA_AtomIJNS4_10MMA_TraitsINS4_25SM100_MMA_F8F6F4_2x1SM_SSEJSI_SI_fSF_SG_NS4_17integral_constantINS4_4UMMA5MajorELSQ_0EEESR_NSO_INSP_7ScaleInELSS_0EEEST_EEEEEENS4_6LayoutINS5_IJSC_SC_SC_EEENS5_IJNSA_ILi0EEESY_SY_EEEEENS5_IJNS4_10UnderscoreES11_S11_EEEEENS4_28SM100_TMA_2SM_LOAD_MULTICASTENS4_14ComposedLayoutINS4_7SwizzleILi3ELi4ELi3EEENS4_18smem_ptr_flag_bitsILi8EEENSW_INS5_IJNSA_ILi8EEESF_EEENS5_IJSF_SC_EEEEEEEvNS4_8identityENS4_18SM100_TMA_2SM_LOADES1E_vS1F_EENS_8epilogue10collective18CollectiveEpilogueINS1I_23Sm100TmaWarpSpecializedILi1ELi1ELi32ELb0ELb0EEEJNS5_IJSG_SG_SF_EEENS5_IJNSW_ISG_SC_EES1O_EEESI_SJ_SI_SJ_NS1I_6fusion15FusionCallbacksIS1M_NS1Q_17LinearCombinationISI_fSI_fLNS_15FloatRoundStyleE2EEES1N_S1P_JEEENS4_5SM1004TMEM4LOAD26SM100_TMEM_LOAD_32dp32b32xENS4_13SM90_TMA_LOADENS15_INS16_ILi2ELi4ELi3EEES19_NSW_INS5_IJS1A_SG_EEENS5_IJSG_SC_EEEEEEENS4_39AutoVectorizingCopyWithAssumedAlignmentILi128EEENS4_14SM90_TMA_STOREES25_S27_S27_EEEvvEEEEvNT_6ParamsE,(.L_x_152 - _ZN7cutlass13device_kernelINS_4gemm6kernel13GemmUniversalIN4cute5tupleIJiiiiEEENS1_10collective13CollectiveMmaINS1_35MainloopSm100TmaUmmaWarpSpecializedILi5ELi2ELi4ENS5_IJNS4_1CILi2EEESB_NSA_ILi1EEEEEEEENS5_IJNSA_ILi128EEENSA_ILi64EEESF_EEENS_12float_e5m2_tENS5_IJlSC_lEEESI_SJ_NS4_8TiledMMAINS4_8MMA_AtomIJNS4_10MMA_TraitsINS4_25SM100_MMA_F8F6F4_2x1SM_SSEJSI_SI_fSF_SG_NS4_17integral_constantINS4_4UMMA5MajorELSQ_0EEESR_NSO_INSP_7ScaleInELSS_0EEEST_EEEEEENS4_6LayoutINS5_IJSC_SC_SC_EEENS5_IJNSA_ILi0EEESY_SY_EEEEENS5_IJNS4_10UnderscoreES11_S11_EEEEENS4_28SM100_TMA_2SM_LOAD_MULTICASTENS4_14ComposedLayoutINS4_7SwizzleILi3ELi4ELi3EEENS4_18smem_ptr_flag_bitsILi8EEENSW_INS5_IJNSA_ILi8EEESF_EEENS5_IJSF_SC_EEEEEEEvNS4_8identityENS4_18SM100_TMA_2SM_LOADES1E_vS1F_EENS_8epilogue10collective18CollectiveEpilogueINS1I_23Sm100TmaWarpSpecializedILi1ELi1ELi32ELb0ELb0EEEJNS5_IJSG_SG_SF_EEENS5_IJNSW_ISG_SC_EES1O_EEESI_SJ_SI_SJ_NS1I_6fusion15FusionCallbacksIS1M_NS1Q_17LinearCombinationISI_fSI_fLNS_15FloatRoundStyleE2EEES1N_S1P_JEEENS4_5SM1004TMEM4LOAD26SM100_TMEM_LOAD_32dp32b32xENS4_13SM90_TMA_LOADENS15_INS16_ILi2ELi4ELi3EEES19_NSW_INS5_IJS1A_SG_EEENS5_IJSG_SC_EEEEEEENS4_39AutoVectorizingCopyWithAssumedAlignmentILi128EEENS4_14SM90_TMA_STOREES25_S27_S27_EEEvvEEEEvNT_6ParamsE)
        .other          _ZN7cutlass13device_kernelINS_4gemm6kernel13GemmUniversalIN4cute5tupleIJiiiiEEENS1_10collective13CollectiveMmaINS1_35MainloopSm100TmaUmmaWarpSpecializedILi5ELi2ELi4ENS5_IJNS4_1CILi2EEESB_NSA_ILi1EEEEEEEENS5_IJNSA_ILi128EEENSA_ILi64EEESF_EEENS_12float_e5m2_tENS5_IJlSC_lEEESI_SJ_NS4_8TiledMMAINS4_8MMA_AtomIJNS4_10MMA_TraitsINS4_25SM100_MMA_F8F6F4_2x1SM_SSEJSI_SI_fSF_SG_NS4_17integral_constantINS4_4UMMA5MajorELSQ_0EEESR_NSO_INSP_7ScaleInELSS_0EEEST_EEEEEENS4_6LayoutINS5_IJSC_SC_SC_EEENS5_IJNSA_ILi0EEESY_SY_EEEEENS5_IJNS4_10UnderscoreES11_S11_EEEEENS4_28SM100_TMA_2SM_LOAD_MULTICASTENS4_14ComposedLayoutINS4_7SwizzleILi3ELi4ELi3EEENS4_18smem_ptr_flag_bitsILi8EEENSW_INS5_IJNSA_ILi8EEESF_EEENS5_IJSF_SC_EEEEEEEvNS4_8identityENS4_18SM100_TMA_2SM_LOADES1E_vS1F_EENS_8epilogue10collective18CollectiveEpilogueINS1I_23Sm100TmaWarpSpecializedILi1ELi1ELi32ELb0ELb0EEEJNS5_IJSG_SG_SF_EEENS5_IJNSW_ISG_SC_EES1O_EEESI_SJ_SI_SJ_NS1I_6fusion15FusionCallbacksIS1M_NS1Q_17LinearCombinationISI_fSI_fLNS_15FloatRoundStyleE2EEES1N_S1P_JEEENS4_5SM1004TMEM4LOAD26SM100_TMEM_LOAD_32dp32b32xENS4_13SM90_TMA_LOADENS15_INS16_ILi2ELi4ELi3EEES19_NSW_INS5_IJS1A_SG_EEENS5_IJSG_SC_EEEEEEENS4_39AutoVectorizingCopyWithAssumedAlignmentILi128EEENS4_14SM90_TMA_STOREES25_S27_S27_EEEvvEEEEvNT_6ParamsE,@"STO_CUDA_ENTRY STV_DEFAULT"
_ZN7cutlass13device_kernelINS_4gemm6kernel13GemmUniversalIN4cute5tupleIJiiiiEEENS1_10collective13CollectiveMmaINS1_35MainloopSm100TmaUmmaWarpSpecializedILi5ELi2ELi4ENS5_IJNS4_1CILi2EEESB_NSA_ILi1EEEEEEEENS5_IJNSA_ILi128EEENSA_ILi64EEESF_EEENS_12float_e5m2_tENS5_IJlSC_lEEESI_SJ_NS4_8TiledMMAINS4_8MMA_AtomIJNS4_10MMA_TraitsINS4_25SM100_MMA_F8F6F4_2x1SM_SSEJSI_SI_fSF_SG_NS4_17integral_constantINS4_4UMMA5MajorELSQ_0EEESR_NSO_INSP_7ScaleInELSS_0EEEST_EEEEEENS4_6LayoutINS5_IJSC_SC_SC_EEENS5_IJNSA_ILi0EEESY_SY_EEEEENS5_IJNS4_10UnderscoreES11_S11_EEEEENS4_28SM100_TMA_2SM_LOAD_MULTICASTENS4_14ComposedLayoutINS4_7SwizzleILi3ELi4ELi3EEENS4_18smem_ptr_flag_bitsILi8EEENSW_INS5_IJNSA_ILi8EEESF_EEENS5_IJSF_SC_EEEEEEEvNS4_8identityENS4_18SM100_TMA_2SM_LOADES1E_vS1F_EENS_8epilogue10collective18CollectiveEpilogueINS1I_23Sm100TmaWarpSpecializedILi1ELi1ELi32ELb0ELb0EEEJNS5_IJSG_SG_SF_EEENS5_IJNSW_ISG_SC_EES1O_EEESI_SJ_SI_SJ_NS1I_6fusion15FusionCallbacksIS1M_NS1Q_17LinearCombinationISI_fSI_fLNS_15FloatRoundStyleE2EEES1N_S1P_JEEENS4_5SM1004TMEM4LOAD26SM100_TMEM_LOAD_32dp32b32xENS4_13SM90_TMA_LOADENS15_INS16_ILi2ELi4ELi3EEES19_NSW_INS5_IJS1A_SG_EEENS5_IJSG_SC_EEEEEEENS4_39AutoVectorizingCopyWithAssumedAlignmentILi128EEENS4_14SM90_TMA_STOREES25_S27_S27_EEEvvEEEEvNT_6ParamsE:
[----:B------:R-:W1:Y:S01]  /*0000*/  LDC R1, c[0x0][0x37c] ;  /* 0x0000df00ff017b82 */ /* 0x000e620000000800 */
[----:B------:R-:W2:Y:S01]  /*0010*/  S2R R69, SR_TID.X ;  /* 0x0000000000457919 */ /* 0x000ea20000002100 */
[----:B------:R-:W3:Y:S06]  /*0020*/  LDCU.64 UR8, c[0x0][0x890] ;  /* 0x00011200ff0877ac */ /* 0x000eec0008000a00 */
[----:B------:R-:W4:Y:S01]  /*0030*/  S2UR UR4, SR_CgaCtaId ;  /* 0x00000000000479c3 */ /* 0x000f220000008800 */
[----:B------:R-:W-:Y:S02]  /*0040*/  PRMT R80, RZ, 0x7610, R80 ;  /* 0x00007610ff507816 */ /* 0x000fe40000000050 */
[----:B------:R-:W-:Y:S01]  /*0050*/  ELECT P1, URZ, PT ;  /* 0x0000000000ff782f */ /* 0x000fe20003820000 */
[----:B---3--:R-:W-:-:S04]  /*0060*/  UISETP.NE.U32.AND UP0, UPT, UR8, URZ, UPT ;  /* 0x000000ff0800728c */ /* 0x008fc8000bf05070 */
[----:B------:R-:W-:Y:S02]  /*0070*/  UISETP.NE.AND.EX UP0, UPT, UR9, URZ, UPT, UP0 ;  /* 0x000000ff0900728c */ /* 0x000fe4000bf05300 */
[----:B----4-:R-:W-:Y:S02]  /*0080*/  ULOP3.LUT UR48, UR4, 0x1, URZ, 0xc0, !UPT ;  /* 0x0000000104307892 */ /* 0x010fe4000f8ec0ff */
[----:B------:R-:W-:Y:S01]  /*0090*/  ULOP3.LUT UR47, UR4, 0x1, URZ, 0x3c, !UPT ;  /* 0x00000001042f7892 */ /* 0x000fe2000f8e3cff */
[----:B--2---:R-:W-:-:S05]  /*00a0*/  SHF.R.U32.HI R81, RZ, 0x5, R69 ;  /* 0x00000005ff517819 */ /* 0x004fca0000011645 */
[----:B------:R-:W2:Y:S02]  /*00b0*/  SHFL.IDX PT, R0, R81, RZ, 0x1f ;  /* 0x00001fff51007589 */ /* 0x000ea400000e0000 */
[----:B--2---:R-:W-:Y:S01]  /*00c0*/  R2UR UR13, R0 ;  /* 0x00000000000d72ca */ /* 0x004fe200000e0000 */
[----:B-1----:R-:W-:-:S14]  /*00d0*/  BRA.U UP0, `(.L_x_0) ;  /* 0x0000000100307547 */ /* 0x002fdc000b800000 */
[----:B------:R-:W1:Y:S02]  /*00e0*/  LDCU.64 UR4, c[0x0][0x888] ;  /* 0x00011100ff0477ac */ /* 0x000e640008000a00 */
[----:B-1----:R-:W-:-:S04]  /*00f0*/  UISETP.NE.U32.AND UP0, UPT, UR4, URZ, UPT ;  /* 0x000000ff0400728c */ /* 0x002fc8000bf05070 */
[----:B------:R-:W-:-:S09]  /*0100*/  UISETP.NE.AND.EX UP0, UPT, UR5, URZ, UPT, UP0 ;  /* 0x000000ff0500728c */ /* 0x000fd2000bf05300 */
[----:B------:R-:W-:Y:S05]  /*0110*/  BRA.U !UP0, `(.L_x_1) ;  /* 0x0000000108147547 */ /* 0x000fea000b800000 */
[----:B------:R-:W1:Y:S01]  /*0120*/  LDC.64 R2, c[0x0][0x888] ;  /* 0x00022200ff027b82 */ /* 0x000e620000000a00 */
[----:B------:R-:W1:Y:S02]  /*0130*/  LDCU.64 UR4, c[0x0][0x358] ;  /* 0x00006b00ff0477ac */ /* 0x000e640008000a00 */
[----:B-1----:R1:W5:Y:S01]  /*0140*/  LDG.E R39, desc[UR4][R2.64] ;  /* 0x0000000402277981 */ /* 0x002362000c1e1900 */
[----:B------:R-:W-:Y:S01]  /*0150*/  HFMA2 R80, -RZ, RZ, 0, 5.9604644775390625e-08 ;  /* 0x00000001ff507431 */ /* 0x000fe200000001ff */
[----:B------:R-:W-:Y:S05]  /*0160*/  BRA `(.L_x_0) ;  /* 0x00000000000c7947 */ /* 0x000fea0003800000 */
.L_x_1:
[----:B------:R-:W1:Y:S01]  /*0170*/  LDCU UR4, c[0x0][0x880] ;  /* 0x00011000ff0477ac */ /* 0x000e620008000800 */
[----:B------:R-:W-:Y:S01]  /*0180*/  HFMA2 R80, -RZ, RZ, 0, 5.9604644775390625e-08 ;  /* 0x00000001ff507431 */ /* 0x000fe200000001ff */
[----:B-1----:R-:W-:-:S07]  /*0190*/  MOV R39, UR4 ;  /* 0x0000000400277c02 */ /* 0x002fce0008000f00 */
.L_x_0:
[----:B------:R-:W2:Y:S02]  /*01a0*/  LDCU.64 UR4, c[0x0][0x8b0] ;  /* 0x00011600ff0477ac */ /* 0x000ea40008000a00 */
[----:B--2---:R-:W-:-:S04]  /*01b0*/  UISETP.NE.U32.AND UP0, UPT, UR4, URZ, UPT ;  /* 0x000000ff0400728c */ /* 0x004fc8000bf05070 */
[----:B------:R-:W-:-:S09]  /*01c0*/  UISETP.NE.AND.EX UP0, UPT, UR5, URZ, UPT, UP0 ;  /* 0x000000ff0500728c */ /* 0x000fd2000bf05300 */
[----:B------:R-:W-:Y:S05]  /*01d0*/  BRA.U UP0, `(.L_x_2) ;  /* 0x0000000100287547 */ /* 0x000fea000b800000 */
[----:B------:R-:W2:Y:S02]  /*01e0*/  LDCU.64 UR4, c[0x0][0x8a8] ;  /* 0x00011500ff0477ac */ /* 0x000ea40008000a00 */
[----:B--2---:R-:W-:-:S04]  /*01f0*/  UISETP.NE.U32.AND UP0, UPT, UR4, URZ, UPT ;  /* 0x000000ff0400728c */ /* 0x004fc8000bf05070 */
[----:B------:R-:W-:-:S09]  /*0200*/  UISETP.NE.AND.EX UP0, UPT, UR5, URZ, UPT, UP0 ;  /* 0x000000ff0500728c */ /* 0x000fd2000bf05300 */
[----:B------:R-:W-:Y:S05]  /*0210*/  BRA.U !UP0, `(.L_x_3) ;  /* 0x0000000108107547 */ /* 0x000fea000b800000 */
[----:B-1----:R-:W1:Y:S01]  /*0220*/  LDC.64 R2, c[0x0][0x8a8] ;  /* 0x00022a00ff027b82 */ /* 0x002e620000000a00 */
[----:B------:R-:W1:Y:S02]  /*0230*/  LDCU.64 UR4, c[0x0][0x358] ;  /* 0x00006b00ff0477ac */ /* 0x000e640008000a00 */
[----:B-1----:R2:W5:Y:S01]  /*0240*/  LDG.E R38, desc[UR4][R2.64] ;  /* 0x0000000402267981 */ /* 0x002562000c1e1900 */
[----:B------:R-:W-:Y:S05]  /*0250*/  BRA `(.L_x_2) ;  /* 0x0000000000087947 */ /* 0x000fea0003800000 */
.L_x_3:
[----:B------:R-:W2:Y:S02]  /*0260*/  LDCU UR4, c[0x0][0x8a0] ;  /* 0x00011400ff0477ac */ /* 0x000ea40008000800 */
[----:B--2---:R-:W-:Y:S02]  /*0270*/  MOV R38, UR4 ;  /* 0x0000000400267c02 */ /* 0x004fe40008000f00 */
.L_x_2:
[----:B------:R-:W-:Y:S01]  /*0280*/  IMAD.U32 R0, RZ, RZ, UR13 ;  /* 0x0000000dff007e24 */ /* 0x000fe2000f8e00ff */
[----:B------:R-:W-:Y:S04]  /*0290*/  BSSY.RECONVERGENT B0, `(.L_x_4) ;  /* 0x000000c000007945 */ /* 0x000fe80003800200 */
[C---:B------:R-:W-:Y:S02]  /*02a0*/  ISETP.NE.OR P2, PT, R0.reuse, 0x1, !P1 ;  /* 0x000000010000780c */ /* 0x040fe40004f45670 */
[----:B------:R-:W-:-:S11]  /*02b0*/  ISETP.NE.OR P0, PT, R0, 0x3, !P1 ;  /* 0x000000030000780c */ /* 0x000fd60004f05670 */
[----:B------:R-:W-:Y:S05]  /*02c0*/  @P2 BRA `(.L_x_5) ;  /* 0x0000000000202947 */ /* 0x000fea0003800000 */
[----:B------:R-:W3:Y:S02]  /*02d0*/  LDCU.64 UR4, c[0x0][0x348] ;  /* 0x00006900ff0477ac */ /* 0x000ee40008000a00 */
[----:B---3--:R-:W-:Y:S02]  /*02e0*/  UIADD3 UR6, UP1, UPT, UR4, 0x80, URZ ;  /* 0x0000008004067890 */ /* 0x008fe4000ff3e0ff */
[----:B------:R-:W-:Y:S02]  /*02f0*/  UIADD3 UR4, UP0, UPT, UR4, 0x180, URZ ;  /* 0x0000018004047890 */ /* 0x000fe4000ff1e0ff */
[----:B------:R-:W-:Y:S02]  /*0300*/  UIADD3.X UR7, UPT, UPT, URZ, UR5, URZ, UP1, !UPT ;  /* 0x00000005ff077290 */ /* 0x000fe40008ffe4ff */
[----:B------:R-:W-:-:S07]  /*0310*/  UIADD3.X UR5, UPT, UPT, URZ, UR5, URZ, UP0, !UPT ;  /* 0x00000005ff057290 */ /* 0x000fce00087fe4ff */
[----:B------:R3:W-:Y:S02]  /*0320*/  UTMACCTL.PF [UR6] ;  /* 0x00000000060079b9 */ /* 0x0007e40008040000 */
[----:B------:R3:W-:Y:S02]  /*0330*/  UTMACCTL.PF [UR4] ;  /* 0x00000000040079b9 */ /* 0x0007e40008040000 */
[----:B---3--:R-:W-:Y:S01]  /*0340*/  NOP ;  /* 0x0000000000007918 */ /* 0x008fe20000000000 */
.L_x_5:
[----:B------:R-:W-:Y:S05]  /*0350*/  BSYNC.RECONVERGENT B0 ;  /* 0x0000000000007941 */ /* 0x000fea0003800200 */
.L_x_4:
[----:B------:R-:W-:Y:S04]  /*0360*/  BSSY.RECONVERGENT B0, `(.L_x_6) ;  /* 0x000000a000007945 */ /* 0x000fe80003800200 */
        /* <DEDUP_REMOVED lines=9> */
.L_x_7:
[----:B------:R-:W-:Y:S05]  /*0400*/  BSYNC.RECONVERGENT B0 ;  /* 0x0000000000007941 */ /* 0x000fea0003800200 */
.L_x_6:
[----:B------:R-:W3:Y:S01]  /*0410*/  LDCU.64 UR4, c[0x0][0x888] ;  /* 0x00011100ff0477ac */ /* 0x000ee20008000a00 */
[----:B------:R-:W-:Y:S02]  /*0420*/  UISETP.EQ.U32.AND UP1, UPT, UR8, URZ, UPT ;  /* 0x000000ff0800728c */ /* 0x000fe4000bf22070 */
[----:B------:R-:W-:Y:S02]  /*0430*/  UPLOP3.LUT UP3, UPT, UPT, UPT, UPT, 0x80, 0x8 ;  /* 0x000000000008789c */ /* 0x000fe40003f6f070 */
[----:B---3--:R-:W-:-:S04]  /*0440*/  UISETP.NE.U32.AND UP0, UPT, UR4, URZ, UPT ;  /* 0x000000ff0400728c */ /* 0x008fc8000bf05070 */
[----:B------:R-:W-:-:S04]  /*0450*/  UISETP.NE.AND.EX UP0, UPT, UR5, URZ, UPT, UP0 ;  /* 0x000000ff0500728c */ /* 0x000fc8000bf05300 */
[----:B------:R-:W-:-:S04]  /*0460*/  UISETP.EQ.OR.EX UP2, UPT, UR9, URZ, !UP0, UP1 ;  /* 0x000000ff0900728c */ /* 0x000fc8000c742710 */
[----:B------:R-:W-:-:S05]  /*0470*/  UP2UR UR60, UPR, URZ, 0x4 ;  /* 0x00000004ff3c7883 */ /* 0x000fca0008000000 */
[----:B------:R-:W-:Y:S07]  /*0480*/  BRA.U !UP2, `(.L_x_8) ;  /* 0x000000010a207547 */ /* 0x000fee000b800000 */
[----:B------:R-:W-:Y:S01]  /*0490*/  UISETP.NE.U32.AND UP1, UPT, UR8, URZ, UPT ;  /* 0x000000ff0800728c */ /* 0x000fe2000bf25070 */
[----:B-----5:R-:W-:Y:S01]  /*04a0*/  FSETP.NEU.AND P0, PT, R39, RZ, PT ;  /* 0x000000ff2700720b */ /* 0x020fe20003f0d000 */
[----:B------:R-:W-:Y:S02]  /*04b0*/  USEL UR4, URZ, 0xffffffff, UP0 ;  /* 0xffffffffff047887 */ /* 0x000fe40008000000 */
[----:B------:R-:W-:-:S10]  /*04c0*/  UISETP.NE.AND.EX UP1, UPT, UR9, URZ, UPT, UP1 ;  /* 0x000000ff0900728c */ /* 0x000fd4000bf25310 */
[----:B------:R-:W-:Y:S01]  /*04d0*/  VOTEU.ANY UP0, P0 ;  /* 0x0000000000ff7886 */ /* 0x000fe20000000100 */
[----:B------:R-:W-:-:S04]  /*04e0*/  @!UP1 USEL UR4, URZ, 0xffffffff, UP0 ;  /* 0xffffffffff049887 */ /* 0x000fc80008000000 */
[----:B------:R-:W-:-:S04]  /*04f0*/  ULOP3.LUT UR4, UR4, 0x1, URZ, 0xc0, !UPT ;  /* 0x0000000104047892 */ /* 0x000fc8000f8ec0ff */
[----:B------:R-:W-:-:S11]  /*0500*/  UISETP.NE.U32.AND UP3, UPT, UR4, 0x1, UPT ;  /* 0x000000010400788c */ /* 0x000fd6000bf65070 */
.L_x_8:
[----:B------:R-:W3:Y:S01]  /*0510*/  SHFL.IDX PT, R0, R81, RZ, 0x1f ;  /* 0x00001fff51007589 */ /* 0x000ee200000e0000 */
[----:B------:R-:W-:-:S04]  /*0520*/  UISETP.NE.AND UP0, UPT, UR13, 0x2, UPT ;  /* 0x000000020d00788c */ /* 0x000fc8000bf05270 */
[----:B------:R-:W-:Y:S02]  /*0530*/  UISETP.EQ.AND UP1, UPT, UR48, URZ, !UP0 ;  /* 0x000000ff3000728c */ /* 0x000fe4000c722270 */
[----:B------:R-:W-:-:S04]  /*0540*/  USEL UR34, URZ, 0x1, UP0 ;  /* 0x00000001ff227887 */ /* 0x000fc80008000000 */
[----:B------:R-:W-:Y:S02]  /*0550*/  PLOP3.LUT P3, PT, P1, PT, UP1, 0x80, 0x8 ;  /* 0x000000000008781c */ /* 0x000fe40000f6f018 */
[----:B---3--:R-:W-:-:S13]  /*0560*/  ISETP.NE.AND P0, PT, R0, RZ, PT ;  /* 0x000000ff0000720c */ /* 0x008fda0003f05270 */
[----:B------:R-:W-:Y:S05]  /*0570*/  @P0 BRA `(.L_x_9) ;  /* 0x0000000000600947 */ /* 0x000fea0003800000 */
[----:B------:R-:W3:Y:S01]  /*0580*/  S2UR UR5, SR_CgaCtaId ;  /* 0x00000000000579c3 */ /* 0x000ee20000008800 */
[----:B------:R-:W-:Y:S01]  /*0590*/  UMOV UR4, 0x400 ;  /* 0x0000040000047882 */ /* 0x000fe20000000000 */
[----:B------:R-:W-:Y:S01]  /*05a0*/  UMOV UR8, 0x1 ;  /* 0x0000000100087882 */ /* 0x000fe20000000000 */
[----:B------:R-:W-:Y:S01]  /*05b0*/  UMOV UR6, 0x2 ;  /* 0x0000000200067882 */ /* 0x000fe20000000000 */
[----:B------:R-:W-:-:S04]  /*05c0*/  UIADD3 UR8, UPT, UPT, -UR8, 0x100000, URZ ;  /* 0x0010000008087890 */ /* 0x000fc8000fffe1ff */
[----:B------:R-:W-:Y:S02]  /*05d0*/  USHF.L.U32 UR9, UR8, 0xb, URZ ;  /* 0x0000000b08097899 */ /* 0x000fe400080006ff */
[----:B------:R-:W-:Y:S02]  /*05e0*/  USHF.L.U32 UR8, UR8, 0x1, URZ ;  /* 0x0000000108087899 */ /* 0x000fe400080006ff */
[----:B------:R-:W-:-:S04]  /*05f0*/  UIADD3 UR6, UPT, UPT, -UR6, 0x100000, URZ ;  /* 0x0010000006067890 */ /* 0x000fc8000fffe1ff */
[----:B------:R-:W-:Y:S02]  /*0600*/  USHF.L.U32 UR7, UR6, 0xb, URZ ;  /* 0x0000000b06077899 */ /* 0x000fe400080006ff */
[----:B------:R-:W-:Y:S01]  /*0610*/  USHF.L.U32 UR6, UR6, 0x1, URZ ;  /* 0x0000000106067899 */ /* 0x000fe200080006ff */
[----:B------:R-:W-:Y:S01]  /*0620*/  ELECT P0, URZ, PT ;  /* 0x0000000000ff782f */ /* 0x000fe20003800000 */
[----:B---3--:R-:W-:Y:S01]  /*0630*/  ULEA UR4, UR5, UR4, 0x18 ;  /* 0x0000000405047291 */ /* 0x008fe2000f8ec0ff */
[----:B------:R-:W3:Y:S11]  /*0640*/  FENCE.VIEW.ASYNC.S ;  /* 0x00000000000073c6 */ /* 0x000ef60000000000 */
[----:B---3--:R3:W4:Y:S01]  /*0650*/  SYNCS.EXCH.64 URZ, [UR4], UR8 ;  /* 0x0000000804ff75b2 */ /* 0x0087220008000100 */
[----:B------:R3:W1:Y:S01]  /*0660*/  SYNCS.EXCH.64 URZ, [UR4+0x28], UR6 ;  /* 0x0000280604ff75b2 */ /* 0x0006620008000100 */
        /* <DEDUP_REMOVED lines=8> */
[----:B------:R-:W-:Y:S01]  /*06f0*/  NOP ;  /* 0x0000000000007918 */ /* 0x000fe20000000000 */
.L_x_9:
[----:B------:R-:W2:Y:S01]  /*0700*/  SHFL.IDX PT, R0, R81, RZ, 0x1f ;  /* 0x00001fff51007589 */ /* 0x000ea200000e0000 */
[----:B------:R-:W-:Y:S01]  /*0710*/  NOP ;  /* 0x0000000000007918 */ /* 0x000fe20000000000 */
[----:B--2---:R-:W-:-:S13]  /*0720*/  ISETP.NE.AND P0, PT, R0, 0x1, PT ;  /* 0x000000010000780c */ /* 0x004fda0003f05270 */
[----:B------:R-:W-:Y:S05]  /*0730*/  @P0 BRA `(.L_x_10) ;  /* 0x0000000000400947 */ /* 0x000fea0003800000 */
[----:B------:R-:W2:Y:S01]  /*0740*/  S2UR UR5, SR_CgaCtaId ;  /* 0x00000000000579c3 */ /* 0x000ea20000008800 */
[----:B---3--:R-:W-:Y:S01]  /*0750*/  UMOV UR4, 0x400 ;  /* 0x0000040000047882 */ /* 0x008fe20000000000 */
        /* <DEDUP_REMOVED lines=9> */
[----:B--2---:R-:W-:Y:S01]  /*07f0*/  ULEA UR4, UR5, UR4, 0x18 ;  /* 0x0000000405047291 */ /* 0x004fe2000f8ec0ff */
[----:B------:R-:W2:Y:S11]  /*0800*/  FENCE.VIEW.ASYNC.S ;  /* 0x00000000000073c6 */ /* 0x000eb60000000000 */
[----:B--2---:R2:W3:Y:S01]  /*0810*/  SYNCS.EXCH.64 URZ, [UR4+0x50], UR8 ;  /* 0x0000500804ff75b2 */ /* 0x0044e20008000100 */
[----:B------:R2:W1:Y:S01]  /*0820*/  SYNCS.EXCH.64 URZ, [UR4+0x58], UR6 ;  /* 0x0000580604ff75b2 */ /* 0x0004620008000100 */
[----:B------:R-:W-:Y:S01]  /*0830*/  NOP ;  /* 0x0000000000007918 */ /* 0x000fe20000000000 */
.L_x_10:
[----:B------:R-:W4:Y:S01]  /*0840*/  SHFL.IDX PT, R0, R81, RZ, 0x1f ;  /* 0x00001fff51007589 */ /* 0x000f2200000e0000 */
[----:B------:R-:W-:Y:S01]  /*0850*/  NOP ;  /* 0x0000000000007918 */ /* 0x000fe20000000000 */
[----:B----4-:R-:W-:-:S13]  /*0860*/  ISETP.NE.AND P0, PT, R0, 0x3, PT ;  /* 0x000000030000780c */ /* 0x010fda0003f05270 */
[----:B------:R-:W-:Y:S05]  /*0870*/  @P0 BRA `(.L_x_11) ;  /* 0x0000000000300947 */ /* 0x000fea0003800000 */
[----:B------:R-:W4:Y:S01]  /*0880*/  S2UR UR5, SR_CgaCtaId ;  /* 0x00000000000579c3 */ /* 0x000f220000008800 */
[----:B--23--:R-:W-:Y:S01]  /*0890*/  UMOV UR6, 0x400 ;  /* 0x0000040000067882 */ /* 0x00cfe20000000000 */
[----:B------:R-:W-:Y:S01]  /*08a0*/  UMOV UR4, 0x20 ;  /* 0x0000002000047882 */ /* 0x000fe20000000000 */
[----:B------:R-:W-:Y:S01]  /*08b0*/  ELECT P0, URZ, PT ;  /* 0x0000000000ff782f */ /* 0x000fe20003800000 */
[----:B----4-:R-:W-:Y:S02]  /*08c0*/  ULEA UR6, UR5, UR6, 0x18 ;  /* 0x0000000605067291 */ /* 0x010fe4000f8ec0ff */
[----:B------:R-:W-:-:S04]  /*08d0*/  UIADD3 UR4, UPT, UPT, -UR4, 0x100000, URZ ;  /* 0x0010000004047890 */ /* 0x000fc8000fffe1ff */
[----:B------:R-:W-:Y:S02]  /*08e0*/  USHF.L.U32 UR5, UR4, 0xb, URZ ;  /* 0x0000000b04057899 */ /* 0x000fe400080006ff */
[----:B------:R-:W-:Y:S01]  /*08f0*/  USHF.L.U32 UR4, UR4, 0x1, URZ ;  /* 0x0000000104047899 */ /* 0x000fe200080006ff */
[----:B------:R-:W2:Y:S11]  /*0900*/  FENCE.VIEW.ASYNC.S ;  /* 0x00000000000073c6 */ /* 0x000eb60000000000 */
[----:B--2---:R4:W2:Y:S01]  /*0910*/  SYNCS.EXCH.64 URZ, [UR6+0x60], UR4 ;  /* 0x0000600406ff75b2 */ /* 0x0048a20008000100 */
[----:B------:R4:W3:Y:S02]  /*0920*/  SYNCS.EXCH.64 URZ, [UR6+0x68], UR4 ;  /* 0x0000680406ff75b2 */ /* 0x0008e40008000100 */
[----:B----4-:R-:W-:Y:S01]  /*0930*/  NOP ;  /* 0x0000000000007918 */ /* 0x010fe20000000000 */
.L_x_11:
[----:B------:R-:W4:Y:S01]  /*0940*/  SHFL.IDX PT, R0, R81, RZ, 0x1f ;  /* 0x00001fff51007589 */ /* 0x000f2200000e0000 */
[----:B------:R-:W-:Y:S01]  /*0950*/  NOP ;  /* 0x0000000000007918 */ /* 0x000fe20000000000 */
[----:B----4-:R-:W-:-:S13]  /*0960*/  ISETP.NE.AND P0, PT, R0, 0x4, PT ;  /* 0x000000040000780c */ /* 0x010fda0003f05270 */
[----:B------:R-:W-:Y:S05]  /*0970*/  @P0 BRA `(.L_x_12) ;  /* 0x00000000004c0947 */ /* 0x000fea0003800000 */
[----:B------:R-:W4:Y:S01]  /*0980*/  S2UR UR5, SR_CgaCtaId ;  /* 0x00000000000579c3 */ /* 0x000f220000008800 */
[----:B--23--:R-:W-:Y:S01]  /*0990*/  UMOV UR4, 0x3a0 ;  /* 0x000003a000047882 */ /* 0x00cfe20000000000 */
[----:B------:R-:W-:Y:S01]  /*09a0*/  UMOV UR6, 0x400 ;  /* 0x0000040000067882 */ /* 0x000fe20000000000 */
[----:B------:R-:W-:Y:S01]  /*09b0*/  USEL UR4, UR4, 0x320, UP3 ;  /* 0x0000032004047887 */ /* 0x000fe20009800000 */
[----:B------:R-:W-:Y:S01]  /*09c0*/  UMOV UR8, 0x1 ;  /* 0x0000000100087882 */ /* 0x000fe20000000000 */
[----:B------:R-:W-:Y:S01]  /*09d0*/  ELECT P0, URZ, PT ;  /* 0x0000000000ff782f */ /* 0x000fe20003800000 */
[----:B------:R-:W-:-:S04]  /*09e0*/  UIADD3 UR8, UPT, UPT, -UR8, 0x100000, URZ ;  /* 0x0010000008087890 */ /* 0x000fc8000fffe1ff */
[----:B------:R-:W-:Y:S02]  /*09f0*/  USHF.L.U32 UR9, UR8, 0xb, URZ ;  /* 0x0000000b08097899 */ /* 0x000fe400080006ff */
[----:B------:R-:W-:Y:S02]  /*0a00*/  USHF.L.U32 UR8, UR8, 0x1, URZ ;  /* 0x0000000108087899 */ /* 0x000fe400080006ff */
[----:B----4-:R-:W-:Y:S02]  /*0a10*/  ULEA UR6, UR5, UR6, 0x18 ;  /* 0x0000000605067291 */ /* 0x010fe4000f8ec0ff */
[----:B------:R-:W-:-:S04]  /*0a20*/  UIADD3 UR4, UPT, UPT, -UR4, 0x100000, URZ ;  /* 0x0010000004047890 */ /* 0x000fc8000fffe1ff */
[----:B------:R-:W-:Y:S02]  /*0a30*/  USHF.L.U32 UR5, UR4, 0xb, URZ ;  /* 0x0000000b04057899 */ /* 0x000fe400080006ff */
[----:B------:R-:W-:Y:S01]  /*0a40*/  USHF.L.U32 UR4, UR4, 0x1, URZ ;  /* 0x0000000104047899 */ /* 0x000fe200080006ff */
[----:B------:R-:W2:Y:S03]  /*0a50*/  FENCE.VIEW.ASYNC.S ;  /* 0x00000000000073c6 */ /* 0x000ea60000000000 */
[----:B--2---:R4:W2:Y:S08]  /*0a60*/  SYNCS.EXCH.64 URZ, [UR6+0x70], UR8 ;  /* 0x0000700806ff75b2 */ /* 0x0048b00008000100 */
[----:B------:R4:W3:Y:S01]  /*0a70*/  SYNCS.EXCH.64 URZ, [UR6+0x80], UR4 ;  /* 0x0000800406ff75b2 */ /* 0x0008e20008000100 */
[----:B------:R4:W1:Y:S01]  /*0a80*/  SYNCS.EXCH.64 URZ, [UR6+0x78], UR8 ;  /* 0x0000780806ff75b2 */ /* 0x0008620008000100 */
[----:B------:R4:W1:Y:S02]  /*0a90*/  SYNCS.EXCH.64 URZ, [UR6+0x88], UR4 ;  /* 0x0000880406ff75b2 */ /* 0x0008640008000100 */
[----:B----4-:R-:W-:Y:S01]  /*0aa0*/  NOP ;  /* 0x0000000000007918 */ /* 0x010fe20000000000 */
.L_x_12:
[----:B------:R-:W4:Y:S01]  /*0ab0*/  SHFL.IDX PT, R0, R81, RZ, 0x1f ;  /* 0x00001fff51007589 */ /* 0x000f2200000e0000 */
[----:B------:R-:W-:Y:S01]  /*0ac0*/  NOP ;  /* 0x0000000000007918 */ /* 0x000fe20000000000 */
[----:B----4-:R-:W-:-:S13]  /*0ad0*/  ISETP.NE.AND P0, PT, R0, 0x5, PT ;  /* 0x000000050000780c */ /* 0x010fda0003f05270 */
[----:B------:R-:W-:Y:S05]  /*0ae0*/  @P0 BRA `(.L_x_13) ;  /* 0x0000000000580947 */ /* 0x000fea0003800000 */
[----:B------:R-:W4:Y:S01]  /*0af0*/  S2UR UR5, SR_CgaCtaId ;  /* 0x00000000000579c3 */ /* 0x000f220000008800 */
[----:B--23--:R-:W-:Y:S01]  /*0b00*/  UMOV UR4, 0x400 ;  /* 0x0000040000047882 */ /* 0x00cfe20000000000 */
        /* <DEDUP_REMOVED lines=9> */
[----:B----4-:R-:W-:Y:S01]  /*0ba0*/  ULEA UR4, UR5, UR4, 0x18 ;  /* 0x0000000405047291 */ /* 0x010fe2000f8ec0ff */
[----:B------:R-:W2:Y:S11]  /*0bb0*/  FENCE.VIEW.ASYNC.S ;  /* 0x00000000000073c6 */ /* 0x000eb60000000000 */
[----:B--2---:R4:W2:Y:S01]  /*0bc0*/  SYNCS.EXCH.64 URZ, [UR4+0x90], UR6 ;  /* 0x0000900604ff75b2 */ /* 0x0048a20008000100 */
[----:B------:R4:W3:Y:S01]  /*0bd0*/  SYNCS.EXCH.64 URZ, [UR4+0xb0], UR8 ;  /* 0x0000b00804ff75b2 */ /* 0x0008e20008000100 */
[----:B------:R4:W1:Y:S01]  /*0be0*/  SYNCS.EXCH.64 URZ, [UR4+0x98], UR6 ;  /* 0x0000980604ff75b2 */ /* 0x0008620008000100 */
[----:B------:R4:W1:Y:S01]  /*0bf0*/  SYNCS.EXCH.64 URZ, [UR4+0xb8], UR8 ;  /* 0x0000b80804ff75b2 */ /* 0x0008620008000100 */
[----:B------:R4:W1:Y:S01]  /*0c00*/  SYNCS.EXCH.64 URZ, [UR4+0xa0], UR6 ;  /* 0x0000a00604ff75b2 */ /* 0x0008620008000100 */
[----:B------:R4:W1:Y:S01]  /*0c10*/  SYNCS.EXCH.64 URZ, [UR4+0xc0], UR8 ;  /* 0x0000c00804ff75b2 */ /* 0x0008620008000100 */
[----:B------:R4:W1:Y:S01]  /*0c20*/  SYNCS.EXCH.64 URZ, [UR4+0xa8], UR6 ;  /* 0x0000a80604ff75b2 */ /* 0x0008620008000100 */
[----:B------:R4:W1:Y:S02]  /*0c30*/  SYNCS.EXCH.64 URZ, [UR4+0xc8], UR8 ;  /* 0x0000c80804ff75b2 */ /* 0x0008640008000100 */
[----:B----4-:R-:W-:Y:S01]  /*0c40*/  NOP ;  /* 0x0000000000007918 */ /* 0x010fe20000000000 */
.L_x_13:
[----:B------:R-:W4:Y:S01]  /*0c50*/  SHFL.IDX PT, R0, R81, RZ, 0x1f ;  /* 0x00001fff51007589 */ /* 0x000f2200000e0000 */
[----:B------:R-:W-:Y:S01]  /*0c60*/  ISETP.NE.OR P1, PT, RZ, UR13, !P1 ;  /* 0x0000000dff007c0c */ /* 0x000fe2000cf25670 */
[----:B------:R-:W-:Y:S01]  /*0c70*/  NOP ;  /* 0x0000000000007918 */ /* 0x000fe20000000000 */
[----:B----4-:R-:W-:-:S13]  /*0c80*/  ISETP.NE.AND P0, PT, R0, 0x3, PT ;  /* 0x000000030000780c */ /* 0x010fda0003f05270 */
[----:B------:R-:W-:Y:S05]  /*0c90*/  @P0 BRA `(.L_x_14) ;  /* 0x0000000000380947 */ /* 0x000fea0003800000 */
[----:B------:R-:W4:Y:S01]  /*0ca0*/  S2UR UR5, SR_CgaCtaId ;  /* 0x00000000000579c3 */ /* 0x000f220000008800 */
[----:B--23--:R-:W-:Y:S01]  /*0cb0*/  UMOV UR4, 0x400 ;  /* 0x0000040000047882 */ /* 0x00cfe20000000000 */
[----:B------:R-:W-:Y:S01]  /*0cc0*/  UMOV UR6, 0x20 ;  /* 0x0000002000067882 */ /* 0x000fe20000000000 */
[----:B------:R-:W-:Y:S01]  /*0cd0*/  ELECT P0, URZ, PT ;  /* 0x0000000000ff782f */ /* 0x000fe20003800000 */
[----:B------:R-:W-:-:S04]  /*0ce0*/  UIADD3 UR6, UPT, UPT, -UR6, 0x100000, URZ ;  /* 0x0010000006067890 */ /* 0x000fc8000fffe1ff */
[----:B------:R-:W-:Y:S02]  /*0cf0*/  USHF.L.U32 UR7, UR6, 0xb, URZ ;  /* 0x0000000b06077899 */ /* 0x000fe400080006ff */
[----:B------:R-:W-:Y:S02]  /*0d00*/  USHF.L.U32 UR6, UR6, 0x1, URZ ;  /* 0x0000000106067899 */ /* 0x000fe400080006ff */
[----:B----4-:R-:W-:Y:S01]  /*0d10*/  ULEA UR4, UR5, UR4, 0x18 ;  /* 0x0000000405047291 */ /* 0x010fe2000f8ec0ff */
[----:B------:R-:W2:Y:S11]  /*0d20*/  FENCE.VIEW.ASYNC.S ;  /* 0x00000000000073c6 */ /* 0x000eb60000000000 */
[----:B--2---:R4:W2:Y:S01]  /*0d30*/  SYNCS.EXCH.64 URZ, [UR4+0xd0], UR6 ;  /* 0x0000d00604ff75b2 */ /* 0x0048a20008000100 */
[----:B------:R4:W3:Y:S01]  /*0d40*/  SYNCS.EXCH.64 URZ, [UR4+0xe0], UR6 ;  /* 0x0000e00604ff75b2 */ /* 0x0008e20008000100 */
[----:B------:R4:W1:Y:S01]  /*0d50*/  SYNCS.EXCH.64 URZ, [UR4+0xd8], UR6 ;  /* 0x0000d80604ff75b2 */ /* 0x0008620008000100 */
[----:B------:R4:W1:Y:S02]  /*0d60*/  SYNCS.EXCH.64 URZ, [UR4+0xe8], UR6 ;  /* 0x0000e80604ff75b2 */ /* 0x0008640008000100 */
[----:B----4-:R-:W-:Y:S01]  /*0d70*/  NOP ;  /* 0x0000000000007918 */ /* 0x010fe20000000000 */
.L_x_14:
[----:B--23--:R-:W2:Y:S01]  /*0d80*/  S2UR UR7, SR_CgaCtaId ;  /* 0x00000000000779c3 */ /* 0x00cea20000008800 */
[----:B------:R-:W-:Y:S01]  /*0d90*/  VOTEU.ALL UP0, P1 ;  /* 0x0000000000ff7886 */ /* 0x000fe20000800000 */
[----:B------:R-:W-:Y:S01]  /*0da0*/  UMOV UR4, 0x20 ;  /* 0x0000002000047882 */ /* 0x000fe20000000000 */
[----:B------:R-:W-:Y:S01]  /*0db0*/  NOP ;  /* 0x0000000000007918 */ /* 0x000fe20000000000 */
[----:B------:R-:W-:Y:S01]  /*0dc0*/  LOP3.LUT R0, R69, 0x1f, RZ, 0xc0, !PT ;  /* 0x0000001f45007812 */ /* 0x000fe200078ec0ff */
[----:B------:R-:W-:Y:S01]  /*0dd0*/  UISETP.NE.AND UP4, UPT, UR13, URZ, UPT ;  /* 0x000000ff0d00728c */ /* 0x000fe2000bf85270 */
[----:B------:R-:W-:Y:S01]  /*0de0*/  @!UP0 UMOV UR6, 0x400 ;  /* 0x0000040000068882 */ /* 0x000fe20000000000 */
[----:B------:R-:W-:-:S04]  /*0df0*/  @!UP0 UIADD3 UR4, UPT, UPT, -UR4, 0x100000, URZ ;  /* 0x0010000004048890 */ /* 0x000fc8000fffe1ff */
[----:B------:R-:W-:Y:S02]  /*0e00*/  @!UP0 USHF.L.U32 UR5, UR4, 0xb, URZ ;  /* 0x0000000b04058899 */ /* 0x000fe400080006ff */
[----:B------:R-:W-:Y:S02]  /*0e10*/  @!UP0 USHF.L.U32 UR4, UR4, 0x1, URZ ;  /* 0x0000000104048899 */ /* 0x000fe400080006ff */
[----:B--2---:R-:W-:Y:S01]  /*0e20*/  @!UP0 ULEA UR6, UR7, UR6, 0x18 ;  /* 0x0000000607068291 */ /* 0x004fe2000f8ec0ff */
[----:B------:R-:W2:Y:S01]  /*0e30*/  LDCU UR7, c[0x0][0x36c] ;  /* 0x00006d80ff0777ac */ /* 0x000ea20008000800 */
[----:B------:R-:W-:Y:S01]  /*0e40*/  VOTEU.ALL UP0, P1 ;  /* 0x0000000000ff7886 */ /* 0x000fe20000800000 */
[----:B------:R-:W3:Y:S09]  /*0e50*/  FENCE.VIEW.ASYNC.S ;  /* 0x00000000000073c6 */ /* 0x000ef20000000000 */
[----:B---3--:R3:W4:Y:S01]  /*0e60*/  @!UP0 SYNCS.EXCH.64 URZ, [UR6+0xf0], UR4 ;  /* 0x0000f00406ff85b2 */ /* 0x0087220008000100 */
[----:B--2---:R-:W-:-:S09]  /*0e70*/  UISETP.EQ.U32.AND UP5, UPT, UR7, 0x1, UPT ;  /* 0x000000010700788c */ /* 0x004fd2000bfa2070 */
[----:B---3--:R-:W-:Y:S05]  /*0e80*/  BRA.U !UP5, `(.L_x_15) ;  /* 0x000000010d087547 */ /* 0x008fea000b800000 */
[----:B-1--4-:R-:W-:Y:S01]  /*0e90*/  UCGABAR_ARV ;  /* 0x00000000000079c7 */ /* 0x012fe20008000000 */
[----:B------:R-:W-:Y:S05]  /*0ea0*/  BRA `(.L_x_16) ;  /* 0x0000000000047947 */ /* 0x000fea0003800000 */
.L_x_15:
[----:B-1--4-:R-:W-:Y:S01]  /*0eb0*/  NOP ;  /* 0x0000000000007918 */ /* 0x012fe20000000000 */
.L_x_16:
[----:B------:R-:W1:Y:S01]  /*0ec0*/  S2UR UR19, SR_CTAID.X ;  /* 0x00000000001379c3 */ /* 0x000e620000002500 */
[----:B------:R-:W-:-:S05]  /*0ed0*/  CS2R.32 R3, SR_CgaSize ;  /* 0x0000000000037805 */ /* 0x000fca0000008a00 */
[----:B------:R-:W-:-:S05]  /*0ee0*/  IMAD R3, R3, -0xa0, RZ ;  /* 0xffffff6003037824 */ /* 0x000fca00078e02ff */
[----:B------:R-:W-:-:S14]  /*0ef0*/  R2UR UR5, R3 ;  /* 0x00000000030572ca */ /* 0x000fdc00000e0000 */
[----:B------:R-:W2:Y:S01]  /*0f00*/  LDCU UR5, c[0x0][UR5+0x2b0] ;  /* 0x00005600050577ac */ /* 0x000ea20008000800 */
[----:B------:R-:W-:-:S05]  /*0f10*/  CS2R.32 R3, SR_CgaSize ;  /* 0x0000000000037805 */ /* 0x000fca0000008a00 */
[----:B------:R-:W-:-:S05]  /*0f20*/  IMAD R3, R3, -0xa0, RZ ;  /* 0xffffff6003037824 */ /* 0x000fca00078e02ff */
[----:B------:R-:W-:-:S14]  /*0f30*/  R2UR UR4, R3 ;  /* 0x00000000030472ca */ /* 0x000fdc00000e0000 */
[----:B------:R-:W3:Y:S01]  /*0f40*/  LDCU UR4, c[0x0][UR4+0x2b4] ;  /* 0x00005680040477ac */ /* 0x000ee20008000800 */
[----:B------:R-:W4:Y:S01]  /*0f50*/  S2UR UR7, SR_CTAID.Y ;  /* 0x00000000000779c3 */ /* 0x000f220000002600 */
[----:B------:R-:W3:Y:S01]  /*0f60*/  LDCU UR18, c[0x0][0xb24] ;  /* 0x00016480ff1277ac */ /* 0x000ee20008000800 */
[----:B------:R-:W-:-:S05]  /*0f70*/  CS2R.32 R3, SR_CgaSize ;  /* 0x0000000000037805 */ /* 0x000fca0000008a00 */
[----:B------:R-:W-:-:S05]  /*0f80*/  IMAD R3, R3, -0xa0, RZ ;  /* 0xffffff6003037824 */ /* 0x000fca00078e02ff */
[----:B------:R-:W-:-:S14]  /*0f90*/  R2UR UR58, R3 ;  /* 0x00000000033a72ca */ /* 0x000fdc00000e0000 */
[----:B------:R-:W3:Y:S01]  /*0fa0*/  LDCU UR58, c[0x0][UR58+0x2a0] ;  /* 0x000054003a3a77ac */ /* 0x000ee20008000800 */
[----:B------:R-:W3:Y:S01]  /*0fb0*/  S2UR UR8, SR_CgaCtaId ;  /* 0x00000000000879c3 */ /* 0x000ee20000008800 */
[----:B------:R-:W-:-:S05]  /*0fc0*/  CS2R.32 R3, SR_CgaSize ;  /* 0x0000000000037805 */ /* 0x000fca0000008a00 */
[----:B------:R-:W-:-:S05]  /*0fd0*/  IMAD R3, R3, -0xa0, RZ ;  /* 0xffffff6003037824 */ /* 0x000fca00078e02ff */
[----:B------:R-:W-:-:S14]  /*0fe0*/  R2UR UR55, R3 ;  /* 0x00000000033772ca */ /* 0x000fdc00000e0000 */
[----:B------:R-:W3:Y:S01]  /*0ff0*/  LDCU UR55, c[0x0][UR55+0x2a4] ;  /* 0x00005480373777ac */ /* 0x000ee20008000800 */
[----:B------:R-:W-:Y:S01]  /*1000*/  UISETP.GT.U32.AND UP0, UPT, UR48, 0xffff, UPT ;  /* 0x0000ffff3000788c */ /* 0x000fe2000bf04070 */
[----:B------:R-:W-:Y:S01]  /*1010*/  UMOV UR27, 0x5 ;  /* 0x00000005001b7882 */ /* 0x000fe20000000000 */
[----:B-1----:R-:W-:Y:S01]  /*1020*/  I2FP.F32.U32 R3, UR19 ;  /* 0x0000001300037c45 */ /* 0x002fe20008201000 */
[----:B------:R-:W1:Y:S01]  /*1030*/  S2UR UR36, SR_CTAID.Z ;  /* 0x00000000002479c3 */ /* 0x000e620000002700 */
[----:B------:R-:W1:Y:S03]  /*1040*/  LDCU UR40, c[0x0][0xb24] ;  /* 0x00016480ff2877ac */ /* 0x000e660008000800 */
[----:B--2---:R-:W-:Y:S01]  /*1050*/  FMUL R3, R3, UR5 ;  /* 0x0000000503037c20 */ /* 0x004fe20008400000 */
[----:B------:R-:W-:Y:S01]  /*1060*/  USEL UR5, UR48, 0xffff, !UP0 ;  /* 0x0000ffff30057887 */ /* 0x000fe2000c000000 */
[----:B----4-:R-:W-:Y:S01]  /*1070*/  I2FP.F32.U32 R2, UR7 ;  /* 0x0000000700027c45 */ /* 0x010fe20008201000 */
[----:B------:R-:W2:Y:S03]  /*1080*/  LDCU UR26, c[0x0][0xb30] ;  /* 0x00016600ff1a77ac */ /* 0x000ea60008000800 */
[----:B------:R-:W4:Y:S01]  /*1090*/  F2I.U32.TRUNC.NTZ R3, R3 ;  /* 0x0000000300037305 */ /* 0x000f22000020f000 */
[----:B---3--:R-:W-:Y:S01]  /*10a0*/  FMUL R2, R2, UR4 ;  /* 0x0000000402027c20 */ /* 0x008fe20008400000 */
[----:B------:R-:W-:-:S02]  /*10b0*/  ULOP3.LUT UR24, UR5, 0xffff, URZ, 0xc0, !UPT ;  /* 0x0000ffff05187892 */ /* 0x000fc4000f8ec0ff */
[----:B------:R-:W-:Y:S02]  /*10c0*/  USHF.L.U32 UR28, UR8, 0xb, URZ ;  /* 0x0000000b081c7899 */ /* 0x000fe400080006ff */
[----:B------:R-:W-:Y:S02]  /*10d0*/  UISETP.GE.AND UP2, UPT, UR18, 0x1, UPT ;  /* 0x000000011200788c */ /* 0x000fe4000bf46270 */
[----:B------:R-:W3:Y:S01]  /*10e0*/  F2I.U32.TRUNC.NTZ R2, R2 ;  /* 0x0000000200027305 */ /* 0x000ee2000020f000 */
[----:B------:R-:W-:Y:S01]  /*10f0*/  UMOV UR45, UR7 ;  /* 0x00000007002d7c82 */ /* 0x000fe20008000000 */
[----:B------:R-:W-:Y:S01]  /*1100*/  UMOV UR46, UR19 ;  /* 0x00000013002e7c82 */ /* 0x000fe20008000000 */
[----:B----4-:R-:W-:Y:S02]  /*1110*/  R2UR UR4, R3 ;  /* 0x00000000030472ca */ /* 0x010fe400000e0000 */
[----:B------:R-:W-:Y:S02]  /*1120*/  PRMT R3, RZ, 0x7610, R3 ;  /* 0x00007610ff037816 */ /* 0x000fe40000000003 */
[----:B---3--:R-:W-:-:S02]  /*1130*/  R2UR UR6, R2 ;  /* 0x00000000020672ca */ /* 0x008fc400000e0000 */
[----:B------:R-:W-:-:S07]  /*1140*/  PRMT R2, RZ, 0x7610, R2 ;  /* 0x00007610ff027816 */ /* 0x000fce0000000002 */
[----:B------:R-:W-:-:S04]  /*1150*/  UIADD3 UR5, UPT, UPT, -UR4, URZ, URZ ;  /* 0x000000ff04057290 */ /* 0x000fc8000fffe1ff */
[----:B------:R-:W-:Y:S02]  /*1160*/  UIMAD UR58, UR58, UR5, UR19 ;  /* 0x000000053a3a72a4 */ /* 0x000fe4000f8e0213 */
[----:B------:R-:W-:-:S04]  /*1170*/  UIADD3 UR4, UPT, UPT, -UR6, URZ, URZ ;  /* 0x000000ff06047290 */ /* 0x000fc8000fffe1ff */
[----:B------:R-:W-:Y:S01]  /*1180*/  UIMAD UR55, UR55, UR4, UR7 ;  /* 0x00000004373772a4 */ /* 0x000fe2000f8e0207 */
[----:B-12---:R-:W-:Y:S11]  /*1190*/  BRA.U UP4, `(.L_x_17) ;  /* 0x00000001043c7547 */ /* 0x006ff6000b800000 */
[----:B------:R-:W-:Y:S02]  /*11a0*/  UISETP.GT.U32.AND UP0, UPT, UR58, 0x1, UPT ;  /* 0x000000013a00788c */ /* 0x000fe4000bf04070 */
[----:B------:R-:W-:Y:S02]  /*11b0*/  ULOP3.LUT UR4, UR58, 0xfffffffe, URZ, 0xc0, !UPT ;  /* 0xfffffffe3a047892 */ /* 0x000fe4000f8ec0ff */
[----:B------:R-:W-:Y:S02]  /*11c0*/  UISETP.NE.AND UP1, UPT, UR55, URZ, UP0 ;  /* 0x000000ff3700728c */ /* 0x000fe40008725270 */
[----:B------:R-:W-:Y:S02]  /*11d0*/  UISETP.NE.AND UP0, UPT, UR55, 0x1, UP0 ;  /* 0x000000013700788c */ /* 0x000fe40008705270 */
[----:B------:R-:W-:Y:S02]  /*11e0*/  USEL UR7, URZ, 0x1, UP1 ;  /* 0x00000001ff077887 */ /* 0x000fe40008800000 */
[----:B------:R-:W-:-:S02]  /*11f0*/  USEL UR6, URZ, 0x4, UP0 ;  /* 0x00000004ff067887 */ /* 0x000fc40008000000 */
[----:B------:R-:W-:Y:S02]  /*1200*/  USEL UR5, URZ, 0x2, UP1 ;  /* 0x00000002ff057887 */ /* 0x000fe40008800000 */
[----:B------:R-:W-:Y:S02]  /*1210*/  ULEA UR4, UR55, UR4, 0x1 ;  /* 0x0000000437047291 */ /* 0x000fe4000f8e08ff */
[----:B------:R-:W-:Y:S02]  /*1220*/  USEL UR8, URZ, 0x8, UP0 ;  /* 0x00000008ff087887 */ /* 0x000fe40008000000 */
[----:B------:R-:W-:-:S03]  /*1230*/  UIADD3 UR5, UPT, UPT, UR5, UR6, UR7 ;  /* 0x0000000605057290 */ /* 0x000fc6000fffe007 */
[----:B------:R-:W-:Y:S01]  /*1240*/  UMOV UR6, 0x3 ;  /* 0x0000000300067882 */ /* 0x000fe20000000000 */
[----:B------:R-:W-:Y:S02]  /*1250*/  UIADD3 UR5, UPT, UPT, UR5, UR8, URZ ;  /* 0x0000000805057290 */ /* 0x000fe4000fffe0ff */
[----:B------:R-:W-:-:S04]  /*1260*/  USHF.L.U32 UR4, UR6, UR4, URZ ;  /* 0x0000000406047299 */ /* 0x000fc800080006ff */
[----:B------:R-:W-:Y:S02]  /*1270*/  MOV R3, UR5 ;  /* 0x0000000500037c02 */ /* 0x000fe40008000f00 */
[----:B------:R-:W-:Y:S02]  /*1280*/  MOV R2, UR4 ;  /* 0x0000000400027c02 */ /* 0x000fe40008000f00 */
.L_x_17:
[----:B------:R-:W-:Y:S05]  /*1290*/  BRA.U !UP2, `(.L_x_18) ;  /* 0x000000010ad07547 */ /* 0x000fea000b800000 */
[----:B------:R-:W1:Y:S01]  /*12a0*/  LDCU.128 UR20, c[0x0][0xb10] ;  /* 0x00016200ff1477ac */ /* 0x000e620008000c00 */
[----:B------:R-:W2:Y:S01]  /*12b0*/  LDCU UR12, c[0x0][0x370] ;  /* 0x00006e00ff0c77ac */ /* 0x000ea20008000800 */
[----:B------:R-:W3:Y:S01]  /*12c0*/  LDCU UR5, c[0x0][0x374] ;  /* 0x00006e80ff0577ac */ /* 0x000ee20008000800 */
[----:B------:R-:W4:Y:S01]  /*12d0*/  LDCU UR25, c[0x0][0xb0c] ;  /* 0x00016180ff1977ac */ /* 0x000f220008000800 */
[----:B------:R-:W4:Y:S01]  /*12e0*/  LDCU UR4, c[0x0][0xb20] ;  /* 0x00016400ff0477ac */ /* 0x000f220008000800 */
[----:B------:R-:W4:Y:S01]  /*12f0*/  LDCU.64 UR16, c[0x0][0xb28] ;  /* 0x00016500ff1077ac */ /* 0x000f220008000a00 */
[----:B-1----:R-:W-:Y:S02]  /*1300*/  UISETP.NE.AND UP0, UPT, UR22, 0x1, UPT ;  /* 0x000000011600788c */ /* 0x002fe4000bf05270 */
[----:B---3--:R-:W-:Y:S02]  /*1310*/  UIMAD.WIDE.U32 UR6, UR5, UR23, URZ ;  /* 0x00000017050672a5 */ /* 0x008fe4000f8e00ff */
[----:B--2---:R-:W-:-:S02]  /*1320*/  UIMAD.WIDE.U32 UR8, UR12, UR20, URZ ;  /* 0x000000140c0872a5 */ /* 0x004fc4000f8e00ff */
[----:B----4-:R-:W-:Y:S02]  /*1330*/  UISETP.NE.AND UP1, UPT, UR25, 0x1, UPT ;  /* 0x000000011900788c */ /* 0x010fe4000bf25270 */
[----:B------:R-:W-:Y:S01]  /*1340*/  UISETP.NE.AND UP2, UPT, UR18, 0x1, UPT ;  /* 0x000000011200788c */ /* 0x000fe2000bf45270 */
[----:B------:R-:W-:Y:S02]  /*1350*/  UMOV UR6, UR7 ;  /* 0x0000000700067c82 */ /* 0x000fe40008000000 */
[----:B------:R-:W-:Y:S01]  /*1360*/  UMOV UR8, UR9 ;  /* 0x0000000900087c82 */ /* 0x000fe20008000000 */
[----:B------:R-:W-:Y:S02]  /*1370*/  @UP0 USHF.R.U32.HI UR5, URZ, UR4, UR6 ;  /* 0x00000004ff050299 */ /* 0x000fe40008011606 */
[----:B------:R-:W-:Y:S02]  /*1380*/  UIMAD.WIDE.U32 UR14, UR45, UR23, URZ ;  /* 0x000000172d0e72a5 */ /* 0x000fe4000f8e00ff */
[----:B------:R-:W-:-:S02]  /*1390*/  UIMAD.WIDE.U32 UR6, UR5, UR16, URZ ;  /* 0x00000010050672a5 */ /* 0x000fc4000f8e00ff */
[----:B------:R-:W-:Y:S02]  /*13a0*/  @UP1 USHF.R.U32.HI UR12, URZ, UR21, UR8 ;  /* 0x00000015ff0c1299 */ /* 0x000fe40008011608 */
[----:B------:R-:W-:Y:S02]  /*13b0*/  UIMAD.WIDE.U32 UR10, UR19, UR20, URZ ;  /* 0x00000014130a72a5 */ /* 0x000fe4000f8e00ff */
[----:B------:R-:W-:Y:S01]  /*13c0*/  UIMAD.WIDE.U32 UR8, UR12, UR16, URZ ;  /* 0x000000100c0872a5 */ /* 0x000fe2000f8e00ff */
[----:B------:R-:W-:Y:S01]  /*13d0*/  UMOV UR14, UR15 ;  /* 0x0000000f000e7c82 */ /* 0x000fe20008000000 */
[----:B------:R-:W-:Y:S01]  /*13e0*/  UMOV UR6, UR7 ;  /* 0x0000000700067c82 */ /* 0x000fe20008000000 */
[----:B------:R-:W-:Y:S02]  /*13f0*/  USHF.R.U32.HI UR14, URZ, UR4, UR14 ;  /* 0x00000004ff0e7299 */ /* 0x000fe4000801160e */
[----:B------:R-:W-:Y:S01]  /*1400*/  @UP2 USHF.R.U32.HI UR5, URZ, UR17, UR6 ;  /* 0x00000011ff052299 */ /* 0x000fe20008011606 */
[----:B------:R-:W-:-:S02]  /*1410*/  UMOV UR10, UR11 ;  /* 0x0000000b000a7c82 */ /* 0x000fc40008000000 */
[----:B------:R-:W-:Y:S01]  /*1420*/  UMOV UR6, UR9 ;  /* 0x0000000900067c82 */ /* 0x000fe20008000000 */
[----:B------:R-:W-:Y:S02]  /*1430*/  USHF.R.U32.HI UR10, URZ, UR21, UR10 ;  /* 0x00000015ff0a7299 */ /* 0x000fe4000801160a */
[----:B------:R-:W-:Y:S02]  /*1440*/  @UP2 USHF.R.U32.HI UR12, URZ, UR17, UR6 ;  /* 0x00000011ff0c2299 */ /* 0x000fe40008011606 */
[----:B------:R-:W-:Y:S02]  /*1450*/  USEL UR4, UR45, UR14, !UP0 ;  /* 0x0000000e2d047287 */ /* 0x000fe4000c000000 */
[----:B------:R-:W-:Y:S02]  /*1460*/  UIMAD UR6, UR5, UR18, URZ ;  /* 0x00000012050672a4 */ /* 0x000fe4000f8e02ff */
[----:B------:R-:W-:Y:S02]  /*1470*/  USEL UR5, UR19, UR10, !UP1 ;  /* 0x0000000a13057287 */ /* 0x000fe4000c800000 */
[----:B------:R-:W-:-:S02]  /*1480*/  UIMAD UR8, UR12, UR18, URZ ;  /* 0x000000120c0872a4 */ /* 0x000fc4000f8e02ff */
[----:B------:R-:W-:Y:S02]  /*1490*/  UISETP.GE.AND UP0, UPT, UR4, UR6, UPT ;  /* 0x000000060400728c */ /* 0x000fe4000bf06270 */
[----:B------:R-:W-:Y:S02]  /*14a0*/  UIMAD.WIDE.U32 UR6, UR4, UR16, URZ ;  /* 0x00000010040672a5 */ /* 0x000fe4000f8e00ff */
[----:B------:R-:W-:Y:S02]  /*14b0*/  UISETP.GE.OR UP0, UPT, UR5, UR8, UP0 ;  /* 0x000000080500728c */ /* 0x000fe40008706670 */
[----:B------:R-:W-:Y:S02]  /*14c0*/  UIMAD.WIDE.U32 UR8, UR5, UR16, URZ ;  /* 0x00000010050872a5 */ /* 0x000fe4000f8e00ff */
[----:B------:R-:W-:Y:S02]  /*14d0*/  USHF.R.U32.HI UR7, URZ, UR17, UR7 ;  /* 0x00000011ff077299 */ /* 0x000fe40008011607 */
[----:B------:R-:W-:-:S02]  /*14e0*/  UIADD3 UR10, UPT, UPT, -UR4, URZ, URZ ;  /* 0x000000ff040a7290 */ /* 0x000fc4000fffe1ff */
[----:B------:R-:W-:Y:S02]  /*14f0*/  USEL UR7, UR4, UR7, !UP2 ;  /* 0x0000000704077287 */ /* 0x000fe4000d000000 */
[----:B------:R-:W-:Y:S01]  /*1500*/  UIADD3 UR46, UPT, UPT, -UR5, URZ, URZ ;  /* 0x000000ff052e7290 */ /* 0x000fe2000fffe1ff */
[----:B------:R-:W-:Y:S01]  /*1510*/  @!UP0 UMOV UR6, UR9 ;  /* 0x0000000900068c82 */ /* 0x000fe20008000000 */
[----:B------:R-:W-:Y:S02]  /*1520*/  UIADD3 UR8, UPT, UPT, -UR7, URZ, URZ ;  /* 0x000000ff07087290 */ /* 0x000fe4000fffe1ff */
[----:B------:R-:W-:Y:S02]  /*1530*/  @!UP0 USHF.R.U32.HI UR6, URZ, UR17, UR6 ;  /* 0x00000011ff068299 */ /* 0x000fe40008011606 */
[----:B------:R-:W-:Y:S02]  /*1540*/  UIMAD UR8, UR18, UR8, UR4 ;  /* 0x00000008120872a4 */ /* 0x000fe4000f8e0204 */
[----:B------:R-:W-:-:S02]  /*1550*/  @!UP0 USEL UR6, UR5, UR6, !UP2 ;  /* 0x0000000605068287 */ /* 0x000fc4000d000000 */
[----:B------:R-:W-:Y:S02]  /*1560*/  UIMAD UR45, UR22, UR10, UR45 ;  /* 0x0000000a162d72a4 */ /* 0x000fe4000f8e022d */
[----:B------:R-:W-:Y:S02]  /*1570*/  @!UP0 UIADD3 UR7, UPT, UPT, UR7, -UR6, URZ ;  /* 0x8000000607078290 */ /* 0x000fe4000fffe0ff */
[----:B------:R-:W-:Y:S02]  /*1580*/  @!UP0 UIMAD UR6, UR8, UR12, UR6 ;  /* 0x0000000c080682a4 */ /* 0x000fe4000f8e0206 */
[----:B------:R-:W-:Y:S02]  /*1590*/  @!UP0 UIMAD UR4, UR7, UR18, UR5 ;  /* 0x00000012070482a4 */ /* 0x000fe4000f8e0205 */
[----:B------:R-:W-:Y:S02]  /*15a0*/  UIMAD UR46, UR25, UR46, UR19 ;  /* 0x0000002e192e72a4 */ /* 0x000fe4000f8e0213 */
[----:B------:R-:W-:Y:S01]  /*15b0*/  UIMAD UR45, UR4, UR22, UR45 ;  /* 0x00000016042d72a4 */ /* 0x000fe2000f8e022d */
[----:B------:R-:W-:-:S02]  /*15c0*/  @!UP0 UMOV UR5, UR6 ;  /* 0x0000000600058c82 */ /* 0x000fc40008000000 */
[----:B------:R-:W-:-:S12]  /*15d0*/  UIMAD UR46, UR5, UR25, UR46 ;  /* 0x00000019052e72a4 */ /* 0x000fd8000f8e022e */
.L_x_18:
[----:B------:R-:W-:Y:S02]  /*15e0*/  UISETP.NE.AND UP1, UPT, UR26, 0x1, UPT ;  /* 0x000000011a00788c */ /* 0x000fe4000bf25270 */
[----:B------:R-:W-:Y:S02]  /*15f0*/  UISETP.NE.AND UP0, UPT, UR13, 0x2, UPT ;  /* 0x000000020d00788c */ /* 0x000fe4000bf05270 */
[----:B------:R-:W-:Y:S02]  /*1600*/  ULOP3.LUT UR28, UR28, 0x1000, URZ, 0xc0, !UPT ;  /* 0x000010001c1c7892 */ /* 0x000fe4000f8ec0ff */
[----:B------:R-:W-:-:S03]  /*1610*/  USHF.L.U32 UR24, UR27, UR24, URZ ;  /* 0x000000181b187299 */ /* 0x000fc600080006ff */
[----:B------:R-:W-:Y:S09]  /*1620*/  BRA.U UP1, `(.L_x_19) ;  /* 0x0000000101447547 */ /* 0x000ff2000b800000 */
[----:B------:R-:W1:Y:S01]  /*1630*/  LDCU.128 UR8, c[0x0][0xb10] ;  /* 0x00016200ff0877ac */ /* 0x000e620008000c00 */
[----:B------:R-:W2:Y:S01]  /*1640*/  LDCU UR12, c[0x0][0xb0c] ;  /* 0x00016180ff0c77ac */ /* 0x000ea20008000800 */
[----:B------:R-:W3:Y:S01]  /*1650*/  LDCU UR14, c[0x0][0xb20] ;  /* 0x00016400ff0e77ac */ /* 0x000ee20008000800 */
[----:B-1----:R-:W-:Y:S02]  /*1660*/  UIMAD.WIDE.U32 UR6, UR46, UR8, URZ ;  /* 0x000000082e0672a5 */ /* 0x002fe4000f8e00ff */
[----:B------:R-:W-:Y:S02]  /*1670*/  UIMAD.WIDE.U32 UR4, UR45, UR11, URZ ;  /* 0x0000000b2d0472a5 */ /* 0x000fe4000f8e00ff */
[----:B--2---:R-:W-:Y:S02]  /*1680*/  UISETP.NE.AND UP2, UPT, UR12, 0x1, UPT ;  /* 0x000000010c00788c */ /* 0x004fe4000bf45270 */
[----:B------:R-:W-:Y:S01]  /*1690*/  UISETP.NE.AND UP1, UPT, UR10, 0x1, UPT ;  /* 0x000000010a00788c */ /* 0x000fe2000bf25270 */
[----:B------:R-:W-:-:S02]  /*16a0*/  UMOV UR6, UR7 ;  /* 0x0000000700067c82 */ /* 0x000fc40008000000 */
[----:B------:R-:W-:Y:S01]  /*16b0*/  UMOV UR4, UR5 ;  /* 0x0000000500047c82 */ /* 0x000fe20008000000 */
[----:B------:R-:W-:Y:S02]  /*16c0*/  USHF.R.U32.HI UR6, URZ, UR9, UR6 ;  /* 0x00000009ff067299 */ /* 0x000fe40008011606 */
[----:B---3--:R-:W-:Y:S02]  /*16d0*/  USHF.R.U32.HI UR4, URZ, UR14, UR4 ;  /* 0x0000000eff047299 */ /* 0x008fe40008011604 */
[----:B------:R-:W-:Y:S02]  /*16e0*/  USEL UR5, UR46, UR6, !UP2 ;  /* 0x000000062e057287 */ /* 0x000fe4000d000000 */
[----:B------:R-:W-:-:S04]  /*16f0*/  USEL UR4, UR45, UR4, !UP1 ;  /* 0x000000042d047287 */ /* 0x000fc8000c800000 */
[----:B------:R-:W-:Y:S02]  /*1700*/  UIADD3 UR6, UPT, UPT, -UR4, UR5, URZ ;  /* 0x0000000504067290 */ /* 0x000fe4000fffe1ff */
[----:B------:R-:W-:Y:S02]  /*1710*/  UIADD3 UR4, UPT, UPT, UR4, -UR5, URZ ;  /* 0x8000000504047290 */ /* 0x000fe4000fffe0ff */
[----:B------:R-:W-:Y:S02]  /*1720*/  UIMAD UR45, UR6, UR10, UR45 ;  /* 0x0000000a062d72a4 */ /* 0x000fe4000f8e022d */
[----:B------:R-:W-:-:S12]  /*1730*/  UIMAD UR46, UR4, UR12, UR46 ;  /* 0x0000000c042e72a4 */ /* 0x000fd8000f8e022e */
.L_x_19:
[----:B------:R-:W-:Y:S05]  /*1740*/  BRA.U !UP5, `(.L_x_20) ;  /* 0x000000010d0c7547 */ /* 0x000fea000b800000 */
[----:B------:R-:W-:Y:S01]  /*1750*/  UCGABAR_WAIT ;  /* 0x0000000000007dc7 */ /* 0x000fe20008000000 */
[----:B------:R-:W-:Y:S01]  /*1760*/  CCTL.IVALL ;  /* 0x00000000ff00798f */ /* 0x000fe20002000000 */
[----:B------:R-:W-:Y:S05]  /*1770*/  BRA `(.L_x_21) ;  /* 0x0000000000047947 */ /* 0x000fea0003800000 */
.L_x_20:
[----:B------:R-:W-:Y:S06]  /*1780*/  BAR.SYNC.DEFER_BLOCKING 0x0 ;  /* 0x0000000000007b1d */ /* 0x000fec0000010000 */
.L_x_21:
[----:B------:R-:W-:Y:S05]  /*1790*/  BRA.U UP0, `(.L_x_22) ;  /* 0x0000001500047547 */ /* 0x000fea000b800000 */
[----:B------:R-:W1:Y:S01]  /*17a0*/  LDCU UR6, c[0x0][0x38c] ;  /* 0x00007180ff0677ac */ /* 0x000e620008000800 */
[----:B------:R-:W2:Y:S01]  /*17b0*/  S2UR UR8, SR_CgaCtaId ;  /* 0x00000000000879c3 */ /* 0x000ea20000008800 */
[----:B------:R-:W-:Y:S01]  /*17c0*/  PLOP3.LUT P1, PT, PT, PT, UP3, 0x80, 0x8 ;  /* 0x000000000008781c */ /* 0x000fe20003f2f038 */
[----:B------:R-:W-:Y:S01]  /*17d0*/  IMAD.MOV.U32 R12, RZ, RZ, 0x1 ;  /* 0x00000001ff0c7424 */ /* 0x000fe200078e00ff */
[----:B------:R-:W-:Y:S01]  /*17e0*/  USHF.L.U32 UR47, UR19, 0x6, URZ ;  /* 0x00000006132f7899 */ /* 0x000fe200080006ff */
[----:B------:R-:W-:Y:S01]  /*17f0*/  ISETP.NE.AND P2, PT, R0, RZ, P3 ;  /* 0x000000ff0000720c */ /* 0x000fe20001f45270 */
[----:B------:R-:W-:Y:S01]  /*1800*/  UMOV UR7, 0x400 ;  /* 0x0000040000077882 */ /* 0x000fe20000000000 */
[----:B------:R-:W-:Y:S01]  /*1810*/  UISETP.NE.AND UP1, UPT, UR13, URZ, UPT ;  /* 0x000000ff0d00728c */ /* 0x000fe2000bf25270 */
[----:B------:R-:W-:Y:S01]  /*1820*/  PLOP3.LUT P1, PT, P1, PT, PT, 0x8, 0x80 ;  /* 0x000000000080781c */ /* 0x000fe20000f2e170 */
[----:B------:R-:W-:Y:S01]  /*1830*/  USHF.L.U32 UR44, UR19, 0x5, URZ ;  /* 0x00000005132c7899 */ /* 0x000fe200080006ff */
[----:B------:R-:W-:Y:S01]  /*1840*/  CS2R R10, SRZ ;  /* 0x00000000000a7805 */ /* 0x000fe2000001ff00 */
[----:B------:R-:W-:Y:S01]  /*1850*/  ULOP3.LUT UR47, UR47, 0x40, URZ, 0xc0, !UPT ;  /* 0x000000402f2f7892 */ /* 0x000fe2000f8ec0ff */
[----:B------:R-:W-:Y:S01]  /*1860*/  IMAD.MOV.U32 R9, RZ, RZ, RZ ;  /* 0x000000ffff097224 */ /* 0x000fe200078e00ff */
[----:B------:R-:W3:Y:S01]  /*1870*/  LDCU UR39, c[0x0][0x370] ;  /* 0x00006e00ff2777ac */ /* 0x000ee20008000800 */
[----:B------:R-:W-:Y:S01]  /*1880*/  IMAD.MOV.U32 R8, RZ, RZ, 0x1 ;  /* 0x00000001ff087424 */ /* 0x000fe200078e00ff */
[----:B------:R-:W4:Y:S01]  /*1890*/  LDCU.64 UR26, c[0x0][0x348] ;  /* 0x00006900ff1a77ac */ /* 0x000f220008000a00 */
[----:B-1----:R-:W-:-:S02]  /*18a0*/  UIADD3 UR5, UPT, UPT, UR6, 0x7f, URZ ;  /* 0x0000007f06057890 */ /* 0x002fc4000fffe0ff */
[----:B------:R-:W-:Y:S02]  /*18b0*/  UIADD3 UR49, UPT, UPT, UR6, 0xfe, URZ ;  /* 0x000000fe06317890 */ /* 0x000fe4000fffe0ff */
[----:B------:R-:W-:Y:S02]  /*18c0*/  USHF.R.S32.HI UR4, URZ, 0x1f, UR5 ;  /* 0x0000001fff047899 */ /* 0x000fe40008011405 */
[----:B--2---:R-:W-:Y:S02]  /*18d0*/  ULEA UR13, UR8, UR7, 0x18 ;  /* 0x00000007080d7291 */ /* 0x004fe4000f8ec0ff */
[----:B------:R-:W-:Y:S02]  /*18e0*/  ULEA.HI UR4, UR4, UR5, URZ, 0x7 ;  /* 0x0000000504047291 */ /* 0x000fe4000f8f38ff */
[----:B------:R-:W-:Y:S02]  /*18f0*/  UIADD3 UR5, UPT, UPT, UR6, -0x1, URZ ;  /* 0xffffffff06057890 */ /* 0x000fe4000fffe0ff */
[----:B------:R-:W-:-:S02]  /*1900*/  USHF.R.S32.HI UR42, URZ, 0x7, UR4 ;  /* 0x00000007ff2a7899 */ /* 0x000fc40008011404 */
[----:B------:R-:W-:Y:S02]  /*1910*/  UISETP.GE.U32.AND UP2, UPT, UR5, -0xff, UPT ;  /* 0xffffff010500788c */ /* 0x000fe4000bf46070 */
[----:B------:R-:W-:Y:S01]  /*1920*/  UISETP.LT.U32.AND UP0, UPT, UR42, 0x5, UPT ;  /* 0x000000052a00788c */ /* 0x000fe2000bf01070 */
[----:B------:R-:W1:Y:S03]  /*1930*/  LDCU UR38, c[0x0][0x374] ;  /* 0x00006e80ff2677ac */ /* 0x000e660008000800 */
[----:B------:R-:W-:Y:S02]  /*1940*/  USEL UR41, UR42, 0x5, UP0 ;  /* 0x000000052a297887 */ /* 0x000fe40008000000 */
[----:B------:R-:W-:Y:S02]  /*1950*/  ULOP3.LUT UR44, UR44, 0x20, URZ, 0xc0, !UPT ;  /* 0x000000202c2c7892 */ /* 0x000fe4000f8ec0ff */
[----:B------:R-:W-:-:S02]  /*1960*/  UIADD3 UR4, UPT, UPT, UR41, -0x1, URZ ;  /* 0xffffffff29047890 */ /* 0x000fc4000fffe0ff */
[----:B------:R-:W-:Y:S02]  /*1970*/  @UP2 UIADD3 UR4, UPT, UPT, UR41, URZ, URZ ;  /* 0x000000ff29042290 */ /* 0x000fe4000fffe0ff */
[----:B------:R-:W-:Y:S02]  /*1980*/  USEL UR21, UR34, 0x2, UP1 ;  /* 0x0000000222157887 */ /* 0x000fe40008800000 */
[----:B------:R-:W-:Y:S02]  /*1990*/  UIADD3 UR30, UPT, UPT, UR13, 0x2400, UR28 ;  /* 0x000024000d1e7890 */ /* 0x000fe4000fffe01c */
[----:B------:R-:W-:Y:S02]  /*19a0*/  ULEA.HI UR47, UR28, UR47, URZ, 0x19 ;  /* 0x0000002f1c2f7291 */ /* 0x000fe4000f8fc8ff */
[----:B------:R-:W-:Y:S02]  /*19b0*/  UIADD3 UR48, UPT, UPT, UR42, -UR41, URZ ;  /* 0x800000292a307290 */ /* 0x000fe4000fffe0ff */
[----:B------:R-:W-:-:S02]  /*19c0*/  UIADD3 UR29, UPT, UPT, UR4, 0x1, URZ ;  /* 0x00000001041d7890 */ /* 0x000fc4000fffe0ff */
[----:B------:R-:W-:Y:S01]  /*19d0*/  UIADD3 UR43, UPT, UPT, -UR4, URZ, URZ ;  /* 0x000000ff042b7290 */ /* 0x000fe2000fffe1ff */
[----:B-1-34-:R-:W-:-:S11]  /*19e0*/  UMOV UR6, URZ ;  /* 0x000000ff00067c82 */ /* 0x01afd60008000000 */
.L_x_42:
[----:B------:R-:W1:Y:S02]  /*19f0*/  S2UR UR4, SR_CgaCtaId ;  /* 0x00000000000479c3 */ /* 0x000e640000008800 */
[----:B-1----:R-:W-:-:S09]  /*1a00*/  UISETP.NE.AND UP0, UPT, UR4, URZ, UPT ;  /* 0x000000ff0400728c */ /* 0x002fd2000bf05270 */
[----:B------:R-:W-:Y:S05]  /*1a10*/  BRA.U UP0, `(.L_x_23) ;  /* 0x0000000100287547 */ /* 0x000fea000b800000 */
[----:B------:R-:W-:Y:S02]  /*1a20*/  LEA R0, R9, UR13, 0x3 ;  /* 0x0000000d09007c11 */ /* 0x000fe4000f8e18ff */
[----:B------:R-:W-:-:S04]  /*1a30*/  SHF.L.U32 R2, R8, 0x1f, RZ ;  /* 0x0000001f08027819 */ /* 0x000fc800000006ff */
[----:B------:R-:W1:Y:S02]  /*1a40*/  SYNCS.PHASECHK.TRANS64.TRYWAIT P0, [R0+URZ+0xe0], R2 ;  /* 0x0000e002000075a7 */ /* 0x000e6400080011ff */
[----:B-1----:R-:W-:Y:S05]  /*1a50*/  @!P0 BRA `(.L_x_24) ;  /* 0x00000054001c8947 */ /* 0x002fea0003800000 */
.L_x_114:
[----:B------:R-:W-:Y:S01]  /*1a60*/  VIADD R9, R9, 0x1 ;  /* 0x0000000109097836 */ /* 0x000fe20000000000 */
[----:B------:R1:W-:Y:S04]  /*1a70*/  SYNCS.ARRIVE.TRANS64.A1T0 RZ, [R0+URZ+0xd0], RZ ;  /* 0x0000d0ff00ff79a7 */ /* 0x0003e800081000ff */
[----:B------:R-:W-:-:S04]  /*1a80*/  ISETP.NE.AND P0, PT, R9, 0x2, PT ;  /* 0x000000020900780c */ /* 0x000fc80003f05270 */
[----:B------:R-:W-:Y:S02]  /*1a90*/  SEL R9, R9, RZ, P0 ;  /* 0x000000ff09097207 */ /* 0x000fe40000000000 */
[----:B-1----:R-:W-:-:S04]  /*1aa0*/  SEL R0, RZ, 0x1, P0 ;  /* 0x00000001ff007807 */ /* 0x002fc80000000000 */
[----:B------:R-:W-:-:S07]  /*1ab0*/  LOP3.LUT R8, R8, R0, RZ, 0x3c, !PT ;  /* 0x0000000008087212 */ /* 0x000fce00078e3cff */
.L_x_23:
[----:B------:R-:W-:Y:S01]  /*1ac0*/  ULEA UR4, UR6, UR13, 0x3 ;  /* 0x0000000d06047291 */ /* 0x000fe2000f8e18ff */
[----:B------:R-:W-:Y:S01]  /*1ad0*/  SHF.L.U32 R0, R12, 0x1f, RZ ;  /* 0x0000001f0c007819 */ /* 0x000fe200000006ff */
[----:B------:R-:W-:Y:S02]  /*1ae0*/  UISETP.GE.U32.AND UP0, UPT, UR49, 0xff, UPT ;  /* 0x000000ff3100788c */ /* 0x000fe4000bf06070 */
[----:B------:R-:W-:Y:S01]  /*1af0*/  ULEA UR11, UR45, UR44, 0x6 ;  /* 0x0000002c2d0b7291 */ /* 0x000fe2000f8e30ff */
[----:B------:R-:W-:-:S04]  /*1b00*/  UMOV UR7, URZ ;  /* 0x000000ff00077c82 */ /* 0x000fc80008000000 */
[----:B------:R1:W2:Y:S01]  /*1b10*/  SYNCS.PHASECHK.TRANS64.TRYWAIT P0, [UR4+0x28], R0 ;  /* 0x00002800ff0075a7 */ /* 0x0002a20008001104 */
[----:B------:R-:W-:-:S04]  /*1b20*/  ULEA.HI UR4, UR46, UR46, URZ, 0x1 ;  /* 0x0000002e2e047291 */ /* 0x000fc8000f8f08ff */
[----:B------:R-:W-:-:S04]  /*1b30*/  USHF.L.U32 UR4, UR4, 0x6, URZ ;  /* 0x0000000604047899 */ /* 0x000fc800080006ff */
[----:B------:R-:W-:-:S04]  /*1b40*/  ULOP3.LUT UR35, UR4, 0xffffff80, URZ, 0xc0, !UPT ;  /* 0xffffff8004237892 */ /* 0x000fc8000f8ec0ff */
[----:B------:R-:W-:Y:S01]  /*1b50*/  UIADD3 UR35, UPT, UPT, UR47, UR35, URZ ;  /* 0x000000232f237290 */ /* 0x000fe2000fffe0ff */
[----:B------:R-:W-:Y:S11]  /*1b60*/  BRA.U !UP0, `(.L_x_25) ;  /* 0x0000000108c47547 */ /* 0x000ff6000b800000 */
[----:B------:R-:W-:Y:S01]  /*1b70*/  UMOV UR16, UR43 ;  /* 0x0000002b00107c82 */ /* 0x000fe20008000000 */
[----:B------:R-:W-:Y:S01]  /*1b80*/  UMOV UR4, UR6 ;  /* 0x0000000600047c82 */ /* 0x000fe20008000000 */
[----:B------:R-:W-:-:S05]  /*1b90*/  UMOV UR34, URZ ;  /* 0x000000ff00227c82 */ /* 0x000fca0008000000 */
.L_x_31:
[----:B------:R-:W-:Y:S01]  /*1ba0*/  ULEA UR33, UR4, UR13, 0x3 ;  /* 0x0000000d04217291 */ /* 0x000fe2000f8e18ff */
[----:B------:R-:W-:Y:S01]  /*1bb0*/  @P3 MOV R2, 0x6000 ;  /* 0x0000600000023802 */ /* 0x000fe20000000f00 */
[----:B--234-:R-:W-:Y:S10]  /*1bc0*/  @P0 BRA `(.L_x_26) ;  /* 0x00000000000c0947 */ /* 0x01cff40003800000 */
[----:B------:R-:W-:-:S04]  /*1bd0*/  SHF.L.U32 R3, R12, 0x1f, RZ ;  /* 0x0000001f0c037819 */ /* 0x000fc800000006ff */
[----:B------:R-:W2:Y:S02]  /*1be0*/  SYNCS.PHASECHK.TRANS64.TRYWAIT P0, [UR33+0x28], R3 ;  /* 0x00002803ff0075a7 */ /* 0x000ea40008001121 */
[----:B--2---:R-:W-:Y:S05]  /*1bf0*/  @!P0 BRA `(.L_x_27) ;  /* 0x0000005000c88947 */ /* 0x004fea0003800000 */
.L_x_26:
[----:B------:R2:W-:Y:S01]  /*1c00*/  @P3 SYNCS.ARRIVE.TRANS64 RZ, [UR33], R2 ;  /* 0x00000002ffff39a7 */ /* 0x0005e20008000021 */
[----:B------:R-:W-:Y:S02]  /*1c10*/  ULOP3.LUT UR5, UR21, 0x2, URZ, 0xfc, !UPT ;  /* 0x0000000215057892 */ /* 0x000fe4000f8efcff */
[----:B------:R-:W-:Y:S02]  /*1c20*/  UIADD3 UR16, UPT, UPT, UR16, 0x1, URZ ;  /* 0x0000000110107890 */ /* 0x000fe4000fffe0ff */
[----:B------:R-:W-:Y:S02]  /*1c30*/  UISETP.NE.AND UP0, UPT, UR5, 0x2, UPT ;  /* 0x000000020500788c */ /* 0x000fe4000bf05270 */
[----:B------:R-:W-:-:S07]  /*1c40*/  UISETP.NE.AND UP2, UPT, UR16, 0x1, UPT ;  /* 0x000000011000788c */ /* 0x000fce000bf45270 */
[----:B------:R-:W-:Y:S05]  /*1c50*/  BRA.U UP0, `(.L_x_28) ;  /* 0x0000000100047547 */ /* 0x000fea000b800000 */
[----:B------:R-:W-:Y:S05]  /*1c60*/  BPT.TRAP 0x1 ;  /* 0x000000040000795c */ /* 0x000fea0000300000 */
.L_x_28:
[----:B------:R-:W-:Y:S04]  /*1c70*/  BSSY.RECONVERGENT B0, `(.L_x_29) ;  /* 0x0000003000007945 */ /* 0x000fe80003800200 */
[----:B------:R-:W-:Y:S05]  /*1c80*/  @!P2 BRA `(.L_x_30) ;  /* 0x000000000004a947 */ /* 0x000fea0003800000 */
[----:B------:R-:W-:Y:S05]  /*1c90*/  BPT.TRAP 0x1 ;  /* 0x000000040000795c */ /* 0x000fea0000300000 */
.L_x_30:
[----:B------:R-:W-:Y:S05]  /*1ca0*/  BSYNC.RECONVERGENT B0 ;  /* 0x0000000000007941 */ /* 0x000fea0003800200 */
.L_x_29:
[----:B------:R-:W-:Y:S02]  /*1cb0*/  UIADD3 UR5, UPT, UPT, UR4, 0x1, URZ ;  /* 0x0000000104057890 */ /* 0x000fe4000fffe0ff */
[----:B------:R-:W-:Y:S02]  /*1cc0*/  ULEA UR32, UR4, UR28, 0xd ;  /* 0x0000001c04207291 */ /* 0x000fe4000f8e68ff */
[----:B------:R-:W-:Y:S02]  /*1cd0*/  UISETP.NE.AND UP0, UPT, UR5, 0x5, UPT ;  /* 0x000000050500788c */ /* 0x000fe4000bf05270 */
[----:B------:R-:W-:Y:S02]  /*1ce0*/  UIADD3 UR14, UP1, UPT, UR26, 0x80, URZ ;  /* 0x000000801a0e7890 */ /* 0x000fe4000ff3e0ff */
[----:B------:R-:W-:Y:S02]  /*1cf0*/  USEL UR7, URZ, 0x1, UP0 ;  /* 0x00000001ff077887 */ /* 0x000fe40008000000 */
[----:B------:R-:W-:-:S02]  /*1d00*/  USEL UR6, UR5, URZ, UP0 ;  /* 0x000000ff05067287 */ /* 0x000fc40008000000 */
[----:B------:R-:W-:Y:S02]  /*1d10*/  ULEA UR8, UR4, UR13, 0xc ;  /* 0x0000000d04087291 */ /* 0x000fe4000f8e60ff */
[----:B------:R-:W-:Y:S01]  /*1d20*/  ULEA UR5, UR6, UR13, 0x3 ;  /* 0x0000000d06057291 */ /* 0x000fe2000f8e18ff */
[----:B------:R-:W-:Y:S01]  /*1d30*/  LOP3.LUT R12, R12, UR7, RZ, 0x3c, !PT ;  /* 0x000000070c0c7c12 */ /* 0x000fe2000f8e3cff */
[----:B------:R-:W-:Y:S02]  /*1d40*/  UIADD3 UR4, UP0, UPT, UR26, 0x180, URZ ;  /* 0x000001801a047890 */ /* 0x000fe4000ff1e0ff */
[----:B------:R-:W-:Y:S01]  /*1d50*/  ULOP3.LUT UR33, UR33, 0xfefffff8, URZ, 0xc0, !UPT ;  /* 0xfefffff821217892 */ /* 0x000fe2000f8ec0ff */
[----:B-1----:R-:W-:Y:S01]  /*1d60*/  SHF.L.U32 R0, R12, 0x1f, RZ ;  /* 0x0000001f0c007819 */ /* 0x002fe200000006ff */
[----:B------:R-:W-:Y:S02]  /*1d70*/  UIADD3.X UR15, UPT, UPT, URZ, UR27, URZ, UP1, !UPT ;  /* 0x0000001bff0f7290 */ /* 0x000fe40008ffe4ff */
[----:B------:R-:W-:Y:S01]  /*1d80*/  UIADD3 UR32, UPT, UPT, UR13, 0x2400, UR32 ;  /* 0x000024000d207890 */ /* 0x000fe2000fffe020 */
[----:B------:R3:W4:Y:S01]  /*1d90*/  SYNCS.PHASECHK.TRANS64.TRYWAIT P0, [UR5+0x28], R0 ;  /* 0x00002800ff0075a7 */ /* 0x0007220008001105 */
[----:B------:R-:W-:-:S02]  /*1da0*/  UPRMT UR7, URZ, 0x5410, UR24 ;  /* 0x00005410ff077896 */ /* 0x000fc40008000018 */
[----:B------:R-:W-:Y:S02]  /*1db0*/  UIADD3 UR8, UPT, UPT, UR8, 0xc400, URZ ;  /* 0x0000c40008087890 */ /* 0x000fe4000fffe0ff */
[----:B------:R-:W-:Y:S01]  /*1dc0*/  UIADD3.X UR5, UPT, UPT, URZ, UR27, URZ, UP0, !UPT ;  /* 0x0000001bff057290 */ /* 0x000fe200087fe4ff */
[----:B------:R-:W-:Y:S01]  /*1dd0*/  UMOV UR18, 0x0 ;  /* 0x0000000000127882 */ /* 0x000fe20000000000 */
[----:B------:R-:W-:Y:S01]  /*1de0*/  UMOV UR19, 0x10000000 ;  /* 0x1000000000137882 */ /* 0x000fe20000000000 */
[----:B------:R-:W-:Y:S01]  /*1df0*/  UMOV UR10, UR34 ;  /* 0x00000022000a7c82 */ /* 0x000fe20008000000 */
[----:B------:R-:W-:Y:S01]  /*1e00*/  UMOV UR12, UR36 ;  /* 0x00000024000c7c82 */ /* 0x000fe20008000000 */
[----:B------:R-:W-:Y:S01]  /*1e10*/  UMOV UR9, UR33 ;  /* 0x0000002100097c82 */ /* 0x000fe20008000000 */
[----:B------:R1:W-:Y:S03]  /*1e20*/  UTMALDG.3D.MULTICAST.2CTA [UR32], [UR14], UR7, desc[UR18] ;  /* 0x000012200e0073b4 */ /* 0x0003e60008211807 */
[----:B------:R2:W-:Y:S01]  /*1e30*/  UTMALDG.3D.2CTA [UR8], [UR4], desc[UR18] ;  /* 0x00001208040075b4 */ /* 0x0005e20008211000 */
[----:B-1----:R-:W-:Y:S01]  /*1e40*/  UIADD3 UR34, UPT, UPT, UR34, 0x80, URZ ;  /* 0x0000008022227890 */ /* 0x002fe2000fffe0ff */
[----:B------:R-:W-:Y:S01]  /*1e50*/  UMOV UR7, UR29 ;  /* 0x0000001d00077c82 */ /* 0x000fe20008000000 */
[----:B--2---:R-:W-:Y:S01]  /*1e60*/  UMOV UR4, UR6 ;  /* 0x0000000600047c82 */ /* 0x004fe20008000000 */
[----:B------:R-:W-:Y:S09]  /*1e70*/  BRA.U UP2, `(.L_x_31) ;  /* 0xfffffffd02487547 */ /* 0x000ff2000b83ffff */
.L_x_25:
[----:B------:R-:W-:Y:S01]  /*1e80*/  ULEA UR4, UR6, UR13, 0x3 ;  /* 0x0000000d06047291 */ /* 0x000fe2000f8e18ff */
[----:B-1-3--:R-:W-:Y:S01]  /*1e90*/  SHF.L.U32 R0, R12, 0x1f, RZ ;  /* 0x0000001f0c007819 */ /* 0x00afe200000006ff */
[----:B------:R-:W-:Y:S01]  /*1ea0*/  @!P1 SYNCS.ARRIVE.TRANS64.A1T0 RZ, [UR13+0x68], RZ ;  /* 0x000068ffffff99a7 */ /* 0x000fe2000810000d */
[----:B------:R-:W-:-:S06]  /*1eb0*/  UISETP.GT.AND UP0, UPT, UR42, UR41, UPT ;  /* 0x000000292a00728c */ /* 0x000fcc000bf04270 */
[----:B--2-4-:R1:W2:Y:S03]  /*1ec0*/  SYNCS.PHASECHK.TRANS64.TRYWAIT P0, [UR4+0x28], R0 ;  /* 0x00002800ff0075a7 */ /* 0x0142a60008001104 */
[----:B------:R-:W-:Y:S05]  /*1ed0*/  BRA.U !UP0, `(.L_x_32) ;  /* 0x0000000108c07547 */ /* 0x000fea000b800000 */
[----:B------:R-:W-:Y:S01]  /*1ee0*/  UIADD3 UR25, UPT, UPT, UR48, UR7, URZ ;  /* 0x0000000730197290 */ /* 0x000fe2000fffe0ff */
[----:B------:R-:W-:-:S11]  /*1ef0*/  UMOV UR4, UR6 ;  /* 0x0000000600047c82 */ /* 0x000fd60008000000 */
.L_x_38:
[----:B------:R-:W-:Y:S01]  /*1f00*/  ULEA UR17, UR4, UR13, 0x3 ;  /* 0x0000000d04117291 */ /* 0x000fe2000f8e18ff */
[----:B--2---:R-:W-:Y:S01]  /*1f10*/  @P3 MOV R2, 0x6000 ;  /* 0x0000600000023802 */ /* 0x004fe20000000f00 */
[----:B--2-4-:R-:W-:Y:S10]  /*1f20*/  @P0 BRA `(.L_x_33) ;  /* 0x00000000000c0947 */ /* 0x014ff40003800000 */
[----:B------:R-:W-:-:S04]  /*1f30*/  SHF.L.U32 R3, R12, 0x1f, RZ ;  /* 0x0000001f0c037819 */ /* 0x000fc800000006ff */
[----:B------:R-:W2:Y:S02]  /*1f40*/  SYNCS.PHASECHK.TRANS64.TRYWAIT P0, [UR17+0x28], R3 ;  /* 0x00002803ff0075a7 */ /* 0x000ea40008001111 */
[----:B--2---:R-:W-:Y:S05]  /*1f50*/  @!P0 BRA `(.L_x_34) ;  /* 0x0000005000088947 */ /* 0x004fea0003800000 */
.L_x_33:
[----:B------:R2:W-:Y:S01]  /*1f60*/  @P3 SYNCS.ARRIVE.TRANS64 RZ, [UR17], R2 ;  /* 0x00000002ffff39a7 */ /* 0x0005e20008000011 */
[----:B------:R-:W-:-:S04]  /*1f70*/  ULOP3.LUT UR5, UR21, 0x2, URZ, 0xfc, !UPT ;  /* 0x0000000215057892 */ /* 0x000fc8000f8efcff */
[----:B------:R-:W-:-:S09]  /*1f80*/  UISETP.NE.AND UP0, UPT, UR5, 0x2, UPT ;  /* 0x000000020500788c */ /* 0x000fd2000bf05270 */
[----:B------:R-:W-:Y:S05]  /*1f90*/  BRA.U UP0, `(.L_x_35) ;  /* 0x0000000100047547 */ /* 0x000fea000b800000 */
[----:B------:R-:W-:Y:S05]  /*1fa0*/  BPT.TRAP 0x1 ;  /* 0x000000040000795c */ /* 0x000fea0000300000 */
.L_x_35:
[----:B------:R-:W-:Y:S04]  /*1fb0*/  BSSY.RECONVERGENT B0, `(.L_x_36) ;  /* 0x0000003000007945 */ /* 0x000fe80003800200 */
[----:B------:R-:W-:Y:S05]  /*1fc0*/  @!P2 BRA `(.L_x_37) ;  /* 0x000000000004a947 */ /* 0x000fea0003800000 */
[----:B------:R-:W-:Y:S05]  /*1fd0*/  BPT.TRAP 0x1 ;  /* 0x000000040000795c */ /* 0x000fea0000300000 */
.L_x_37:
[----:B------:R-:W-:Y:S05]  /*1fe0*/  BSYNC.RECONVERGENT B0 ;  /* 0x0000000000007941 */ /* 0x000fea0003800200 */
.L_x_36:
[----:B------:R-:W-:Y:S02]  /*1ff0*/  UIADD3 UR5, UPT, UPT, UR4, 0x1, URZ ;  /* 0x0000000104057890 */ /* 0x000fe4000fffe0ff */
[----:B------:R-:W-:Y:S02]  /*2000*/  UIADD3 UR14, UP1, UPT, UR26, 0x80, URZ ;  /* 0x000000801a0e7890 */ /* 0x000fe4000ff3e0ff */
[----:B------:R-:W-:Y:S02]  /*2010*/  UISETP.NE.AND UP0, UPT, UR5, 0x5, UPT ;  /* 0x000000050500788c */ /* 0x000fe4000bf05270 */
[----:B------:R-:W-:Y:S02]  /*2020*/  ULEA UR16, UR4, UR30, 0xd ;  /* 0x0000001e04107291 */ /* 0x000fe4000f8e68ff */
[----:B------:R-:W-:Y:S02]  /*2030*/  USEL UR8, URZ, 0x1, UP0 ;  /* 0x00000001ff087887 */ /* 0x000fe40008000000 */
[----:B------:R-:W-:-:S02]  /*2040*/  USEL UR6, UR5, URZ, UP0 ;  /* 0x000000ff05067287 */ /* 0x000fc40008000000 */
[----:B------:R-:W-:Y:S02]  /*2050*/  UIADD3 UR22, UP0, UPT, UR26, 0x180, URZ ;  /* 0x000001801a167890 */ /* 0x000fe4000ff1e0ff */
[----:B------:R-:W-:Y:S01]  /*2060*/  LOP3.LUT R12, R12, UR8, RZ, 0x3c, !PT ;  /* 0x000000080c0c7c12 */ /* 0x000fe2000f8e3cff */
[----:B------:R-:W-:Y:S02]  /*2070*/  ULEA UR8, UR4, UR13, 0xc ;  /* 0x0000000d04087291 */ /* 0x000fe4000f8e60ff */
[----:B------:R-:W-:Y:S01]  /*2080*/  ULEA UR5, UR6, UR13, 0x3 ;  /* 0x0000000d06057291 */ /* 0x000fe2000f8e18ff */
[----:B-1----:R-:W-:Y:S01]  /*2090*/  SHF.L.U32 R0, R12, 0x1f, RZ ;  /* 0x0000001f0c007819 */ /* 0x002fe200000006ff */
[----:B------:R-:W-:Y:S02]  /*20a0*/  USHF.L.U32 UR18, UR7, 0x7, URZ ;  /* 0x0000000707127899 */ /* 0x000fe400080006ff */
[----:B------:R-:W-:Y:S02]  /*20b0*/  ULOP3.LUT UR17, UR17, 0xfefffff8, URZ, 0xc0, !UPT ;  /* 0xfefffff811117892 */ /* 0x000fe4000f8ec0ff */
[----:B------:R-:W-:-:S02]  /*20c0*/  UIADD3.X UR15, UPT, UPT, URZ, UR27, URZ, UP1, !UPT ;  /* 0x0000001bff0f7290 */ /* 0x000fc40008ffe4ff */
[----:B------:R-:W-:Y:S01]  /*20d0*/  UPRMT UR4, URZ, 0x5410, UR24 ;  /* 0x00005410ff047896 */ /* 0x000fe20008000018 */
[----:B------:R3:W4:Y:S01]  /*20e0*/  SYNCS.PHASECHK.TRANS64.TRYWAIT P0, [UR5+0x28], R0 ;  /* 0x00002800ff0075a7 */ /* 0x0007220008001105 */
[----:B------:R-:W-:Y:S02]  /*20f0*/  UIADD3 UR8, UPT, UPT, UR8, 0xc400, URZ ;  /* 0x0000c40008087890 */ /* 0x000fe4000fffe0ff */
[----:B------:R-:W-:Y:S01]  /*2100*/  UIADD3.X UR23, UPT, UPT, URZ, UR27, URZ, UP0, !UPT ;  /* 0x0000001bff177290 */ /* 0x000fe200087fe4ff */
[----:B------:R-:W-:Y:S01]  /*2110*/  UMOV UR32, 0x0 ;  /* 0x0000000000207882 */ /* 0x000fe20000000000 */
[----:B------:R-:W-:Y:S01]  /*2120*/  UMOV UR33, 0x10000000 ;  /* 0x1000000000217882 */ /* 0x000fe20000000000 */
[----:B------:R-:W-:Y:S01]  /*2130*/  UMOV UR19, UR35 ;  /* 0x0000002300137c82 */ /* 0x000fe20008000000 */
[----:B------:R-:W-:Y:S01]  /*2140*/  UMOV UR20, UR36 ;  /* 0x0000002400147c82 */ /* 0x000fe20008000000 */
[----:B------:R-:W-:Y:S01]  /*2150*/  UMOV UR12, UR36 ;  /* 0x00000024000c7c82 */ /* 0x000fe20008000000 */
[----:B------:R-:W-:Y:S01]  /*2160*/  UMOV UR9, UR17 ;  /* 0x0000001100097c82 */ /* 0x000fe20008000000 */
[----:B------:R-:W-:Y:S01]  /*2170*/  UMOV UR10, UR18 ;  /* 0x00000012000a7c82 */ /* 0x000fe20008000000 */
[----:B------:R1:W-:Y:S01]  /*2180*/  UTMALDG.3D.MULTICAST.2CTA [UR16], [UR14], UR4, desc[UR32] ;  /* 0x000020100e0073b4 */ /* 0x0003e20008211804 */
[----:B------:R-:W-:-:S04]  /*2190*/  UIADD3 UR7, UPT, UPT, UR7, 0x1, URZ ;  /* 0x0000000107077890 */ /* 0x000fc8000fffe0ff */
[----:B------:R-:W-:Y:S01]  /*21a0*/  UISETP.NE.AND UP0, UPT, UR7, UR25, UPT ;  /* 0x000000190700728c */ /* 0x000fe2000bf05270 */
[----:B------:R3:W-:Y:S01]  /*21b0*/  UTMALDG.3D.2CTA [UR8], [UR22], desc[UR32] ;  /* 0x00002008160075b4 */ /* 0x0007e20008211000 */
[----:B-1----:R-:W-:-:S07]  /*21c0*/  UMOV UR4, UR6 ;  /* 0x0000000600047c82 */ /* 0x002fce0008000000 */
[----:B---3--:R-:W-:Y:S05]  /*21d0*/  BRA.U UP0, `(.L_x_38) ;  /* 0xfffffffd00487547 */ /* 0x008fea000b83ffff */
.L_x_32:
[C---:B------:R-:W-:Y:S01]  /*21e0*/  LEA R3, R11.reuse, UR13, 0x3 ;  /* 0x0000000d0b037c11 */ /* 0x040fe2000f8e18ff */
[----:B------:R-:W-:Y:S01]  /*21f0*/  NOP ;  /* 0x0000000000007918 */ /* 0x000fe20000000000 */
[----:B-1----:R-:W-:Y:S02]  /*2200*/  SHF.L.U32 R0, R10, 0x1f, RZ ;  /* 0x0000001f0a007819 */ /* 0x002fe400000006ff */
[----:B------:R-:W-:Y:S02]  /*2210*/  LEA R4, R11, UR13, 0x4 ;  /* 0x0000000d0b047c11 */ /* 0x000fe4000f8e20ff */
[----:B--2-4-:R-:W1:Y:S02]  /*2220*/  SYNCS.PHASECHK.TRANS64.TRYWAIT P0, [R3+URZ+0x70], R0 ;  /* 0x00007000030075a7 */ /* 0x014e6400080011ff */
[----:B-1----:R-:W-:Y:S05]  /*2230*/  @!P0 BRA `(.L_x_39) ;  /* 0x0000004c00688947 */ /* 0x002fea0003800000 */
.L_x_117:
[----:B------:R-:W2:Y:S01]  /*2240*/  LDS.128 R4, [R4+0x100] ;  /* 0x0001000004047984 */ /* 0x000ea20000000c00 */
[----:B------:R-:W-:Y:S01]  /*2250*/  UISETP.GE.AND UP0, UPT, UR40, 0x1, UPT ;  /* 0x000000012800788c */ /* 0x000fe2000bf06270 */
[----:B------:R-:W-:Y:S01]  /*2260*/  @!PT LDS RZ, [RZ] ;  /* 0x00000000fffff984 */ /* 0x000fe20000000800 */
[----:B------:R-:W-:Y:S01]  /*2270*/  @!PT LDS RZ, [RZ] ;  /* 0x00000000fffff984 */ /* 0x000fe20000000800 */
[----:B------:R-:W-:Y:S01]  /*2280*/  @!PT LDS RZ, [RZ] ;  /* 0x00000000fffff984 */ /* 0x000fe20000000800 */
[----:B------:R-:W-:Y:S01]  /*2290*/  @!PT LDS RZ, [RZ] ;  /* 0x00000000fffff984 */ /* 0x000fe20000000800 */
[----:B------:R3:W-:Y:S06]  /*22a0*/  MEMBAR.ALL.CTA ;  /* 0x0000000000007992 */ /* 0x0007ec0000008000 */
[----:B---3--:R-:W3:Y:S01]  /*22b0*/  FENCE.VIEW.ASYNC.S ;  /* 0x00000000000073c6 */ /* 0x008ee20000000000 */
[----:B--2---:R-:W-:-:S13]  /*22c0*/  LOP3.LUT P0, RZ, R6, 0x1, RZ, 0xc0, !PT ;  /* 0x0000000106ff7812 */ /* 0x004fda000780c0ff */
[----:B---3--:R-:W-:Y:S01]  /*22d0*/  VOTEU.ANY UP1, P0 ;  /* 0x0000000000ff7886 */ /* 0x008fe20000020100 */
[----:B------:R-:W-:-:S13]  /*22e0*/  PLOP3.LUT P0, PT, PT, PT, UP1, 0x80, 0x8 ;  /* 0x000000000008781c */ /* 0x000fda0003f0f018 */
[----:B-1----:R-:W-:Y:S02]  /*22f0*/  @P0 LOP3.LUT R0, R5, 0xffff, RZ, 0xc0, !PT ;  /* 0x0000ffff05000812 */ /* 0x002fe400078ec0ff */
[----:B------:R-:W-:Y:S02]  /*2300*/  @P0 MOV R2, R4 ;  /* 0x0000000400020202 */ /* 0x000fe40000000f00 */
[----:B------:R-:W-:Y:S01]  /*2310*/  @P0 R2UR UR5, R0 ;  /* 0x00000000000502ca */ /* 0x000fe200000e0000 */
[----:B------:R-:W-:Y:S01]  /*2320*/  VIADD R0, R3, 0x80 ;  /* 0x0000008003007836 */ /* 0x000fe20000000000 */
[----:B------:R-:W-:Y:S02]  /*2330*/  @P0 SHF.R.U32.HI R4, RZ, 0x10, R5 ;  /* 0x00000010ff040819 */ /* 0x000fe40000011605 */
[----:B------:R-:W-:Y:S02]  /*2340*/  @P0 R2UR UR7, R2 ;  /* 0x00000000020702ca */ /* 0x000fe400000e0000 */
[----:B------:R-:W-:-:S02]  /*2350*/  PRMT R0, RZ, 0x654, R0 ;  /* 0x00000654ff007816 */ /* 0x000fc40000000000 */
[----:B------:R-:W-:Y:S02]  /*2360*/  @P0 R2UR UR4, R4 ;  /* 0x00000000040402ca */ /* 0x000fe400000e0000 */
[----:B------:R1:W-:Y:S03]  /*2370*/  SYNCS.ARRIVE.TRANS64.RED.A1T0 RZ, [R0+URZ], RZ ;  /* 0x000000ff00ff79a7 */ /* 0x0003e600081004ff */
[----:B------:R-:W-:-:S04]  /*2380*/  @UP1 UMOV UR31, UR5 ;  /* 0x00000005001f1c82 */ /* 0x000fc80008000000 */
[----:B------:R-:W-:-:S04]  /*2390*/  @UP1 UMOV UR37, UR7 ;  /* 0x0000000700251c82 */ /* 0x000fc80008000000 */
[----:B------:R-:W-:Y:S01]  /*23a0*/  @UP1 UMOV UR36, UR4 ;  /* 0x0000000400241c82 */ /* 0x000fe20008000000 */
[----:B------:R-:W-:Y:S05]  /*23b0*/  BRA.U !UP0, `(.L_x_40) ;  /* 0x0000000108d47547 */ /* 0x000fea000b800000 */
[----:B------:R-:W2:Y:S01]  /*23c0*/  LDCU.128 UR16, c[0x0][0xb10] ;  /* 0x00016200ff1077ac */ /* 0x000ea20008000c00 */
[----:B------:R-:W3:Y:S01]  /*23d0*/  LDCU UR12, c[0x0][0xb20] ;  /* 0x00016400ff0c77ac */ /* 0x000ee20008000800 */
[----:B------:R-:W4:Y:S01]  /*23e0*/  LDCU UR20, c[0x0][0xb0c] ;  /* 0x00016180ff1477ac */ /* 0x000f220008000800 */
[----:B------:R-:W1:Y:S01]  /*23f0*/  LDCU.64 UR8, c[0x0][0xb28] ;  /* 0x00016500ff0877ac */ /* 0x000e620008000a00 */
[----:B------:R-:W-:Y:S02]  /*2400*/  UISETP.NE.AND UP3, UPT, UR40, 0x1, UPT ;  /* 0x000000012800788c */ /* 0x000fe4000bf65270 */
[----:B--2---:R-:W-:Y:S02]  /*2410*/  UIMAD.WIDE.U32 UR10, UR38, UR19, URZ ;  /* 0x00000013260a72a5 */ /* 0x004fe4000f8e00ff */
[----:B------:R-:W-:Y:S02]  /*2420*/  UIMAD.WIDE.U32 UR4, UR39, UR16, URZ ;  /* 0x00000010270472a5 */ /* 0x000fe4000f8e00ff */
[----:B------:R-:W-:-:S02]  /*2430*/  UISETP.NE.AND UP0, UPT, UR18, 0x1, UPT ;  /* 0x000000011200788c */ /* 0x000fc4000bf05270 */
[----:B------:R-:W-:Y:S01]  /*2440*/  UIMAD.WIDE.U32 UR22, UR31, UR19, URZ ;  /* 0x000000131f1672a5 */ /* 0x000fe2000f8e00ff */
[----:B------:R-:W-:Y:S02]  /*2450*/  UMOV UR10, UR11 ;  /* 0x0000000b000a7c82 */ /* 0x000fe40008000000 */
[----:B------:R-:W-:Y:S01]  /*2460*/  UMOV UR4, UR5 ;  /* 0x0000000500047c82 */ /* 0x000fe20008000000 */
[----:B---3--:R-:W-:Y:S02]  /*2470*/  USHF.R.U32.HI UR10, URZ, UR12, UR10 ;  /* 0x0000000cff0a7299 */ /* 0x008fe4000801160a */
[----:B----4-:R-:W-:Y:S02]  /*2480*/  UISETP.NE.AND UP2, UPT, UR20, 0x1, UPT ;  /* 0x000000011400788c */ /* 0x010fe4000bf45270 */
[----:B------:R-:W-:Y:S02]  /*2490*/  USHF.R.U32.HI UR4, URZ, UR17, UR4 ;  /* 0x00000011ff047299 */ /* 0x000fe40008011604 */
[----:B------:R-:W-:-:S02]  /*24a0*/  USEL UR5, UR38, UR10, !UP0 ;  /* 0x0000000a26057287 */ /* 0x000fc4000c000000 */
[----:B------:R-:W-:Y:S02]  /*24b0*/  USEL UR7, UR39, UR4, !UP2 ;  /* 0x0000000427077287 */ /* 0x000fe4000d000000 */
[----:B-1----:R-:W-:Y:S01]  /*24c0*/  UIMAD.WIDE.U32 UR10, UR5, UR8, URZ ;  /* 0x00000008050a72a5 */ /* 0x002fe2000f8e00ff */
[----:B------:R-:W-:Y:S01]  /*24d0*/  UMOV UR4, UR23 ;  /* 0x0000001700047c82 */ /* 0x000fe20008000000 */
[----:B------:R-:W-:Y:S02]  /*24e0*/  UIMAD.WIDE.U32 UR14, UR37, UR16, URZ ;  /* 0x00000010250e72a5 */ /* 0x000fe4000f8e00ff */
[----:B------:R-:W-:-:S03]  /*24f0*/  UIMAD.WIDE.U32 UR22, UR7, UR8, URZ ;  /* 0x00000008071672a5 */ /* 0x000fc6000f8e00ff */
[----:B------:R-:W-:Y:S01]  /*2500*/  UMOV UR10, UR11 ;  /* 0x0000000b000a7c82 */ /* 0x000fe20008000000 */
[----:B------:R-:W-:Y:S02]  /*2510*/  USHF.R.U32.HI UR4, URZ, UR12, UR4 ;  /* 0x0000000cff047299 */ /* 0x000fe40008011604 */
[----:B------:R-:W-:Y:S01]  /*2520*/  @UP3 USHF.R.U32.HI UR5, URZ, UR9, UR10 ;  /* 0x00000009ff053299 */ /* 0x000fe2000801160a */
[----:B------:R-:W-:Y:S01]  /*2530*/  UMOV UR14, UR15 ;  /* 0x0000000f000e7c82 */ /* 0x000fe20008000000 */
[----:B------:R-:W-:Y:S01]  /*2540*/  UMOV UR22, UR23 ;  /* 0x0000001700167c82 */ /* 0x000fe20008000000 */
[----:B------:R-:W-:Y:S02]  /*2550*/  USHF.R.U32.HI UR17, URZ, UR17, UR14 ;  /* 0x00000011ff117299 */ /* 0x000fe4000801160e */
[----:B------:R-:W-:Y:S02]  /*2560*/  USEL UR4, UR31, UR4, !UP0 ;  /* 0x000000041f047287 */ /* 0x000fe4000c000000 */
[----:B------:R-:W-:-:S02]  /*2570*/  @UP3 USHF.R.U32.HI UR7, URZ, UR9, UR22 ;  /* 0x00000009ff073299 */ /* 0x000fc40008011616 */
[----:B------:R-:W-:Y:S02]  /*2580*/  UIMAD UR10, UR40, UR5, URZ ;  /* 0x00000005280a72a4 */ /* 0x000fe4000f8e02ff */
[----:B------:R-:W-:Y:S02]  /*2590*/  USEL UR5, UR37, UR17, !UP2 ;  /* 0x0000001125057287 */ /* 0x000fe4000d000000 */
[----:B------:R-:W-:Y:S02]  /*25a0*/  UIMAD UR12, UR40, UR7, URZ ;  /* 0x00000007280c72a4 */ /* 0x000fe4000f8e02ff */
[----:B------:R-:W-:Y:S02]  /*25b0*/  UISETP.GE.AND UP0, UPT, UR4, UR10, UPT ;  /* 0x0000000a0400728c */ /* 0x000fe4000bf06270 */
[----:B------:R-:W-:Y:S02]  /*25c0*/  UIMAD.WIDE.U32 UR10, UR4, UR8, URZ ;  /* 0x00000008040a72a5 */ /* 0x000fe4000f8e00ff */
[----:B------:R-:W-:-:S02]  /*25d0*/  UISETP.GE.OR UP0, UPT, UR5, UR12, UP0 ;  /* 0x0000000c0500728c */ /* 0x000fc40008706670 */
[----:B------:R-:W-:Y:S02]  /*25e0*/  UIMAD.WIDE.U32 UR14, UR5, UR8, URZ ;  /* 0x00000008050e72a5 */ /* 0x000fe4000f8e00ff */
[----:B------:R-:W-:Y:S01]  /*25f0*/  UIADD3 UR12, UPT, UPT, -UR5, URZ, URZ ;  /* 0x000000ff050c7290 */ /* 0x000fe2000fffe1ff */
[----:B------:R-:W-:Y:S01]  /*2600*/  UMOV UR10, UR11 ;  /* 0x0000000b000a7c82 */ /* 0x000fe20008000000 */
[----:B------:R-:W-:Y:S02]  /*2610*/  UIADD3 UR11, UPT, UPT, -UR4, URZ, URZ ;  /* 0x000000ff040b7290 */ /* 0x000fe4000fffe1ff */
[----:B------:R-:W-:-:S03]  /*2620*/  USHF.R.U32.HI UR10, URZ, UR9, UR10 ;  /* 0x00000009ff0a7299 */ /* 0x000fc6000801160a */
[----:B------:R-:W-:Y:S01]  /*2630*/  @!UP0 UMOV UR8, UR15 ;  /* 0x0000000f00088c82 */ /* 0x000fe20008000000 */
[----:B------:R-:W-:Y:S02]  /*2640*/  UIMAD UR11, UR18, UR11, UR31 ;  /* 0x0000000b120b72a4 */ /* 0x000fe4000f8e021f */
[----:B------:R-:W-:Y:S02]  /*2650*/  USEL UR10, UR4, UR10, !UP3 ;  /* 0x0000000a040a7287 */ /* 0x000fe4000d800000 */
[----:B------:R-:W-:Y:S02]  /*2660*/  @!UP0 USHF.R.U32.HI UR8, URZ, UR9, UR8 ;  /* 0x00000009ff088299 */ /* 0x000fe40008011608 */
[----:B------:R-:W-:Y:S02]  /*2670*/  UIADD3 UR9, UPT, UPT, -UR10, URZ, URZ ;  /* 0x000000ff0a097290 */ /* 0x000fe4000fffe1ff */
[----:B------:R-:W-:Y:S02]  /*2680*/  @!UP0 USEL UR8, UR5, UR8, !UP3 ;  /* 0x0000000805088287 */ /* 0x000fe4000d800000 */
[----:B------:R-:W-:-:S02]  /*2690*/  UIMAD UR9, UR40, UR9, UR4 ;  /* 0x00000009280972a4 */ /* 0x000fc4000f8e0204 */
[----:B------:R-:W-:Y:S02]  /*26a0*/  @!UP0 UIADD3 UR10, UPT, UPT, UR10, -UR8, URZ ;  /* 0x800000080a0a8290 */ /* 0x000fe4000fffe0ff */
[----:B------:R-:W-:Y:S02]  /*26b0*/  @!UP0 UIMAD UR8, UR9, UR7, UR8 ;  /* 0x00000007090882a4 */ /* 0x000fe4000f8e0208 */
[----:B------:R-:W-:Y:S02]  /*26c0*/  @!UP0 UIMAD UR4, UR40, UR10, UR5 ;  /* 0x0000000a280482a4 */ /* 0x000fe4000f8e0205 */
[----:B------:R-:W-:Y:S02]  /*26d0*/  UIMAD UR7, UR20, UR12, UR37 ;  /* 0x0000000c140772a4 */ /* 0x000fe4000f8e0225 */
[----:B------:R-:W-:Y:S01]  /*26e0*/  UIMAD UR31, UR4, UR18, UR11 ;  /* 0x00000012041f72a4 */ /* 0x000fe2000f8e020b */
[----:B------:R-:W-:Y:S02]  /*26f0*/  @!UP0 UMOV UR5, UR8 ;  /* 0x0000000800058c82 */ /* 0x000fe40008000000 */
[----:B------:R-:W-:-:S12]  /*2700*/  UIMAD UR37, UR5, UR20, UR7 ;  /* 0x00000014052572a4 */ /* 0x000fd8000f8e0207 */
.L_x_40:
[----:B------:R-:W2:Y:S02]  /*2710*/  LDCU UR4, c[0x0][0xb30] ;  /* 0x00016600ff0477ac */ /* 0x000ea40008000800 */
[----:B--2---:R-:W-:-:S09]  /*2720*/  UISETP.NE.AND UP0, UPT, UR4, 0x1, UPT ;  /* 0x000000010400788c */ /* 0x004fd2000bf05270 */
[----:B------:R-:W-:Y:S05]  /*2730*/  BRA.U UP0, `(.L_x_41) ;  /* 0x0000000100447547 */ /* 0x000fea000b800000 */
[----:B------:R-:W2:Y:S01]  /*2740*/  LDCU.128 UR16, c[0x0][0xb10] ;  /* 0x00016200ff1077ac */ /* 0x000ea20008000c00 */
[----:B------:R-:W3:Y:S01]  /*2750*/  LDCU UR10, c[0x0][0xb0c] ;  /* 0x00016180ff0a77ac */ /* 0x000ee20008000800 */
[----:B------:R-:W4:Y:S01]  /*2760*/  LDCU UR7, c[0x0][0xb20] ;  /* 0x00016400ff0777ac */ /* 0x000f220008000800 */
[----:B--2---:R-:W-:Y:S02]  /*2770*/  UIMAD.WIDE.U32 UR8, UR37, UR16, URZ ;  /* 0x00000010250872a5 */ /* 0x004fe4000f8e00ff */
[----:B------:R-:W-:Y:S02]  /*2780*/  UIMAD.WIDE.U32 UR4, UR31, UR19, URZ ;  /* 0x000000131f0472a5 */ /* 0x000fe4000f8e00ff */
[----:B---3--:R-:W-:Y:S02]  /*2790*/  UISETP.NE.AND UP2, UPT, UR10, 0x1, UPT ;  /* 0x000000010a00788c */ /* 0x008fe4000bf45270 */
[----:B------:R-:W-:Y:S01]  /*27a0*/  UISETP.NE.AND UP0, UPT, UR18, 0x1, UPT ;  /* 0x000000011200788c */ /* 0x000fe2000bf05270 */
[----:B------:R-:W-:-:S02]  /*27b0*/  UMOV UR8, UR9 ;  /* 0x0000000900087c82 */ /* 0x000fc40008000000 */
[----:B------:R-:W-:Y:S01]  /*27c0*/  UMOV UR4, UR5 ;  /* 0x0000000500047c82 */ /* 0x000fe20008000000 */
[----:B------:R-:W-:Y:S02]  /*27d0*/  USHF.R.U32.HI UR17, URZ, UR17, UR8 ;  /* 0x00000011ff117299 */ /* 0x000fe40008011608 */
[----:B----4-:R-:W-:Y:S02]  /*27e0*/  USHF.R.U32.HI UR4, URZ, UR7, UR4 ;  /* 0x00000007ff047299 */ /* 0x010fe40008011604 */
[----:B------:R-:W-:Y:S02]  /*27f0*/  USEL UR5, UR37, UR17, !UP2 ;  /* 0x0000001125057287 */ /* 0x000fe4000d000000 */
[----:B------:R-:W-:-:S04]  /*2800*/  USEL UR4, UR31, UR4, !UP0 ;  /* 0x000000041f047287 */ /* 0x000fc8000c000000 */
[----:B------:R-:W-:Y:S02]  /*2810*/  UIADD3 UR7, UPT, UPT, UR5, -UR4, URZ ;  /* 0x8000000405077290 */ /* 0x000fe4000fffe0ff */
[----:B------:R-:W-:Y:S02]  /*2820*/  UIADD3 UR4, UPT, UPT, -UR5, UR4, URZ ;  /* 0x0000000405047290 */ /* 0x000fe4000fffe1ff */
[----:B------:R-:W-:Y:S02]  /*2830*/  UIMAD UR31, UR7, UR18, UR31 ;  /* 0x00000012071f72a4 */ /* 0x000fe4000f8e021f */
[----:B------:R-:W-:-:S12]  /*2840*/  UIMAD UR37, UR4, UR10, UR37 ;  /* 0x0000000a042572a4 */ /* 0x000fd8000f8e0225 */
.L_x_41:
[----:B------:R-:W-:Y:S01]  /*2850*/  VIADD R11, R11, 0x1 ;  /* 0x000000010b0b7836 */ /* 0x000fe20000000000 */
[----:B------:R-:W-:Y:S01]  /*2860*/  PLOP3.LUT P1, PT, PT, PT, PT, 0x80, 0x8 ;  /* 0x000000000008781c */ /* 0x000fe20003f2f070 */
[----:B------:R-:W-:Y:S02]  /*2870*/  UIADD3 UR46, UPT, UPT, UR37, UR58, URZ ;  /* 0x0000003a252e7290 */ /* 0x000fe4000fffe0ff */
[----:B------:R-:W-:Y:S01]  /*2880*/  UIADD3 UR45, UPT, UPT, UR31, UR55, URZ ;  /* 0x000000371f2d7290 */ /* 0x000fe2000fffe0ff */
[----:B------:R-:W-:-:S04]  /*2890*/  ISETP.NE.AND P0, PT, R11, 0x2, PT ;  /* 0x000000020b00780c */ /* 0x000fc80003f05270 */
[----:B-1----:R-:W-:Y:S02]  /*28a0*/  SEL R0, RZ, 0x1, P0 ;  /* 0x00000001ff007807 */ /* 0x002fe40000000000 */
[----:B------:R-:W-:Y:S02]  /*28b0*/  SEL R11, R11, RZ, P0 ;  /* 0x000000ff0b0b7207 */ /* 0x000fe40000000000 */
[----:B------:R-:W-:Y:S01]  /*28c0*/  LOP3.LUT R10, R10, R0, RZ, 0x3c, !PT ;  /* 0x000000000a0a7212 */ /* 0x000fe200078e3cff */
[----:B------:R-:W-:Y:S06]  /*28d0*/  BRA.U UP1, `(.L_x_42) ;  /* 0xfffffff101447547 */ /* 0x000fec000b83ffff */
[----:B------:R-:W-:Y:S01]  /*28e0*/  UIADD3 UR13, UPT, UPT, UR13, 0x28, URZ ;  /* 0x000000280d0d7890 */ /* 0x000fe2000fffe0ff */
[----:B------:R-:W-:-:S03]  /*28f0*/  SHF.L.U32 R2, R12, 0x1f, RZ ;  /* 0x0000001f0c027819 */ /* 0x000fc600000006ff */
[----:B------:R-:W-:-:S09]  /*2900*/  ULEA UR4, UR6, UR13, 0x3 ;  /* 0x0000000d06047291 */ /* 0x000fd2000f8e18ff */
[----:B------:R-:W1:Y:S02]  /*2910*/  SYNCS.PHASECHK.TRANS64.TRYWAIT P0, [UR4], R2 ;  /* 0x00000002ff0075a7 */ /* 0x000e640008001104 */
[----:B-1----:R-:W-:Y:S05]  /*2920*/  @!P0 BRA `(.L_x_43) ;  /* 0x0000004400c08947 */ /* 0x002fea0003800000 */
.L_x_119:
[----:B------:R-:W-:-:S04]  /*2930*/  UIADD3 UR4, UPT, UPT, UR6, 0x1, URZ ;  /* 0x0000000106047890 */ /* 0x000fc8000fffe0ff */
[----:B------:R-:W-:-:S04]  /*2940*/  UISETP.NE.AND UP0, UPT, UR4, 0x5, UPT ;  /* 0x000000050400788c */ /* 0x000fc8000bf05270 */
[----:B------:R-:W-:Y:S02]  /*2950*/  USEL UR6, URZ, 0x1, UP0 ;  /* 0x00000001ff067887 */ /* 0x000fe40008000000 */
[----:B------:R-:W-:-:S04]  /*2960*/  USEL UR4, UR4, URZ, UP0 ;  /* 0x000000ff04047287 */ /* 0x000fc80008000000 */
[----:B------:R-:W-:Y:S01]  /*2970*/  ULEA UR5, UR4, UR13, 0x3 ;  /* 0x0000000d04057291 */ /* 0x000fe2000f8e18ff */
[----:B-1----:R-:W-:-:S04]  /*2980*/  LOP3.LUT R2, R12, UR6, RZ, 0x3c, !PT ;  /* 0x000000060c027c12 */ /* 0x002fc8000f8e3cff */
[----:B------:R-:W-:-:S04]  /*2990*/  SHF.L.U32 R3, R2, 0x1f, RZ ;  /* 0x0000001f02037819 */ /* 0x000fc800000006ff */
[----:B------:R-:W1:Y:S02]  /*29a0*/  SYNCS.PHASECHK.TRANS64.TRYWAIT P0, [UR5], R3 ;  /* 0x00000003ff0075a7 */ /* 0x000e640008001105 */
[----:B-1----:R-:W-:Y:S05]  /*29b0*/  @!P0 BRA `(.L_x_44) ;  /* 0x0000004400b48947 */ /* 0x002fea0003800000 */
.L_x_121:
[----:B------:R-:W-:-:S04]  /*29c0*/  UIADD3 UR4, UPT, UPT, UR4, 0x1, URZ ;  /* 0x0000000104047890 */ /* 0x000fc8000fffe0ff */
[----:B------:R-:W-:-:S04]  /*29d0*/  UISETP.NE.AND UP0, UPT, UR4, 0x5, UPT ;  /* 0x000000050400788c */ /* 0x000fc8000bf05270 */
[----:B------:R-:W-:Y:S02]  /*29e0*/  USEL UR6, URZ, 0x1, UP0 ;  /* 0x00000001ff067887 */ /* 0x000fe40008000000 */
[----:B------:R-:W-:-:S04]  /*29f0*/  USEL UR4, UR4, URZ, UP0 ;  /* 0x000000ff04047287 */ /* 0x000fc80008000000 */
[----:B------:R-:W-:Y:S01]  /*2a00*/  ULEA UR5, UR4, UR13, 0x3 ;  /* 0x0000000d04057291 */ /* 0x000fe2000f8e18ff */
[----:B------:R-:W-:-:S04]  /*2a10*/  LOP3.LUT R2, R2, UR6, RZ, 0x3c, !PT ;  /* 0x0000000602027c12 */ /* 0x000fc8000f8e3cff */
[----:B-1----:R-:W-:-:S04]  /*2a20*/  SHF.L.U32 R3, R2, 0x1f, RZ ;  /* 0x0000001f02037819 */ /* 0x002fc800000006ff */
[----:B------:R-:W1:Y:S02]  /*2a30*/  SYNCS.PHASECHK.TRANS64.TRYWAIT P0, [UR5], R3 ;  /* 0x00000003ff0075a7 */ /* 0x000e640008001105 */
[----:B-1----:R-:W-:Y:S05]  /*2a40*/  @!P0 BRA `(.L_x_45) ;  /* 0x0000004400a88947 */ /* 0x002fea0003800000 */
.L_x_123:
        /* <DEDUP_REMOVED lines=9> */
.L_x_125:
[----:B------:R-:W-:-:S04]  /*2ae0*/  UIADD3 UR4, UPT, UPT, UR4, 0x1, URZ ;  /* 0x0000000104047890 */ /* 0x000fc8000fffe0ff */
[----:B------:R-:W-:-:S04]  /*2af0*/  UISETP.NE.AND UP0, UPT, UR4, 0x5, UPT ;  /* 0x000000050400788c */ /* 0x000fc8000bf05270 */
[----:B------:R-:W-:Y:S02]  /*2b00*/  USEL UR5, URZ, 0x1, UP0 ;  /* 0x00000001ff057887 */ /* 0x000fe40008000000 */
[----:B------:R-:W-:-:S04]  /*2b10*/  USEL UR4, UR4, URZ, UP0 ;  /* 0x000000ff04047287 */ /* 0x000fc80008000000 */
[----:B------:R-:W-:Y:S01]  /*2b20*/  ULEA UR4, UR4, UR13, 0x3 ;  /* 0x0000000d04047291 */ /* 0x000fe2000f8e18ff */
[----:B------:R-:W-:-:S04]  /*2b30*/  LOP3.LUT R2, R2, UR5, RZ, 0x3c, !PT ;  /* 0x0000000502027c12 */ /* 0x000fc8000f8e3cff */
[----:B------:R-:W-:Y:S01]  /*2b40*/  SHF.L.U32 R2, R2, 0x1f, RZ ;  /* 0x0000001f02027819 */ /* 0x000fe200000006ff */
[----:B-1----:R-:W-:-:S07]  /*2b50*/  IMAD.U32 R0, RZ, RZ, UR4 ;  /* 0x00000004ff007e24 */ /* 0x002fce000f8e00ff */
.L_x_47:
[----:B-1----:R1:W2:Y:S02]  /*2b60*/  SYNCS.PHASECHK.TRANS64.TRYWAIT P0, [R0+URZ], R2 ;  /* 0x00000002000075a7 */ /* 0x0022a400080011ff */
[----:B--2---:R-:W-:Y:S05]  /*2b70*/  @!P0 NANOSLEEP.SYNCS 0x989680 ;  /* 0x009896800000895d */ /* 0x004fea0003900000 */
[----:B------:R-:W2:Y:S02]  /*2b80*/  @!P0 SYNCS.PHASECHK.TRANS64 P0, [R0+URZ], R2 ;  /* 0x00000002000085a7 */ /* 0x000ea400080010ff */
[----:B--2---:R-:W-:Y:S05]  /*2b90*/  @P0 EXIT ;  /* 0x000000000000094d */ /* 0x004fea0003800000 */
[----:B------:R-:W-:Y:S05]  /*2ba0*/  BRA `(.L_x_47) ;  /* 0xfffffffc00ec7947 */ /* 0x000fea000383ffff */
.L_x_22:
[----:B------:R-:W1:Y:S02]  /*2bb0*/  S2UR UR4, SR_CgaCtaId ;  /* 0x00000000000479c3 */ /* 0x000e640000008800 */
[----:B-1----:R-:W-:-:S04]  /*2bc0*/  UISETP.NE.AND UP0, UPT, UR4, URZ, UPT ;  /* 0x000000ff0400728c */ /* 0x002fc8000bf05270 */
[----:B------:R-:W-:-:S09]  /*2bd0*/  UISETP.NE.OR UP0, UPT, UR13, 0x1, UP0 ;  /* 0x000000010d00788c */ /* 0x000fd20008705670 */
[----:B------:R-:W-:Y:S05]  /*2be0*/  BRA.U UP0, `(.L_x_48) ;  /* 0x00000005004c7547 */ /* 0x000fea000b800000 */
[----:B------:R-:W1:Y:S01]  /*2bf0*/  S2UR UR5, SR_CgaCtaId ;  /* 0x00000000000579c3 */ /* 0x000e620000008800 */
[----:B------:R-:W-:Y:S01]  /*2c00*/  UMOV UR4, 0x400 ;  /* 0x0000040000047882 */ /* 0x000fe20000000000 */
[----:B------:R-:W-:Y:S01]  /*2c10*/  ISETP.GE.U32.AND P2, PT, R0, 0x4, PT ;  /* 0x000000040000780c */ /* 0x000fe20003f46070 */
[----:B------:R-:W-:Y:S01]  /*2c20*/  IMAD.MOV.U32 R12, RZ, RZ, 0x1 ;  /* 0x00000001ff0c7424 */ /* 0x000fe200078e00ff */
[----:B------:R-:W-:Y:S02]  /*2c30*/  CS2R R10, SRZ ;  /* 0x00000000000a7805 */ /* 0x000fe4000001ff00 */
[----:B------:R-:W-:Y:S01]  /*2c40*/  CS2R R8, SRZ ;  /* 0x0000000000087805 */ /* 0x000fe2000001ff00 */
[----:B-1----:R-:W-:-:S03]  /*2c50*/  ULEA UR6, UR5, UR4, 0x18 ;  /* 0x0000000405067291 */ /* 0x002fc6000f8ec0ff */
[----:B------:R-:W-:-:S09]  /*2c60*/  UMOV UR5, URZ ;  /* 0x000000ff00057c82 */ /* 0x000fd20008000000 */
.L_x_52:
[----:B------:R-:W-:Y:S02]  /*2c70*/  LEA R2, R8, UR6, 0x3 ;  /* 0x0000000608027c11 */ /* 0x000fe4000f8e18ff */
[----:B------:R-:W-:-:S03]  /*2c80*/  SHF.L.U32 R4, R9, 0x1f, RZ ;  /* 0x0000001f09047819 */ /* 0x000fc600000006ff */
[----:B------:R-:W-:Y:S01]  /*2c90*/  VIADD R5, R2, 0xe0 ;  /* 0x000000e002057836 */ /* 0x000fe20000000000 */
[----:B------:R-:W1:Y:S02]  /*2ca0*/  SYNCS.PHASECHK.TRANS64.TRYWAIT P0, [R2+URZ+0xd0], R4 ;  /* 0x0000d004020075a7 */ /* 0x000e6400080011ff */
[----:B-1----:R-:W-:Y:S05]  /*2cb0*/  @!P0 BRA `(.L_x_49) ;  /* 0x00000044003c8947 */ /* 0x002fea0003800000 */
.L_x_126:
[----:B------:R-:W-:Y:S01]  /*2cc0*/  ULEA UR4, UR5, UR6, 0x3 ;  /* 0x0000000605047291 */ /* 0x000fe2000f8e18ff */
[----:B-1----:R-:W-:Y:S01]  /*2cd0*/  PRMT R2, RZ, 0x654, R5 ;  /* 0x00000654ff027816 */ /* 0x002fe20000000005 */
[----:B------:R-:W-:Y:S01]  /*2ce0*/  @!P2 IMAD.MOV.U32 R4, RZ, RZ, 0x10 ;  /* 0x00000010ff04a424 */ /* 0x000fe200078e00ff */
[----:B------:R-:W-:Y:S01]  /*2cf0*/  SHF.L.U32 R5, R12, 0x1f, RZ ;  /* 0x0000001f0c057819 */ /* 0x000fe200000006ff */
[----:B------:R-:W-:Y:S01]  /*2d00*/  UIADD3 UR7, UPT, UPT, UR4, 0x70, URZ ;  /* 0x0000007004077890 */ /* 0x000fe2000fffe0ff */
[----:B------:R1:W-:Y:S05]  /*2d10*/  SYNCS.ARRIVE.TRANS64.RED.A1T0 RZ, [R2+URZ], RZ ;  /* 0x000000ff02ff79a7 */ /* 0x0003ea00081004ff */
[----:B------:R-:W-:Y:S01]  /*2d20*/  IMAD.U32 R6, RZ, RZ, UR7 ;  /* 0x00000007ff067e24 */ /* 0x000fe2000f8e00ff */
[----:B------:R-:W2:Y:S04]  /*2d30*/  SYNCS.PHASECHK.TRANS64.TRYWAIT P0, [UR4+0x80], R5 ;  /* 0x00008005ff0075a7 */ /* 0x000ea80008001104 */
[----:B------:R-:W-:Y:S01]  /*2d40*/  PRMT R6, R0, 0x654, R6 ;  /* 0x0000065400067816 */ /* 0x000fe20000000006 */
[----:B-12---:R-:W-:Y:S06]  /*2d50*/  @!P0 BRA `(.L_x_50) ;  /* 0x0000004400288947 */ /* 0x006fec0003800000 */
.L_x_128:
[----:B------:R-:W-:Y:S01]  /*2d60*/  ULEA UR8, UR5, UR6, 0x4 ;  /* 0x0000000605087291 */ /* 0x000fe2000f8e20ff */
[----:B------:R-:W-:Y:S01]  /*2d70*/  SEL R3, R6, R3, !P2 ;  /* 0x0000000306037207 */ /* 0x000fe20005000000 */
[----:B------:R-:W-:Y:S01]  /*2d80*/  UIADD3 UR9, UPT, UPT, UR4, 0x70, URZ ;  /* 0x0000007004097890 */ /* 0x000fe2000fffe0ff */
[----:B-1----:R-:W-:Y:S01]  /*2d90*/  LEA R2, R11, UR6, 0x3 ;  /* 0x000000060b027c11 */ /* 0x002fe2000f8e18ff */
[----:B------:R-:W-:Y:S01]  /*2da0*/  UIADD3 UR8, UPT, UPT, UR8, 0x100, URZ ;  /* 0x0000010008087890 */ /* 0x000fe2000fffe0ff */
[----:B------:R1:W-:Y:S01]  /*2db0*/  @!P2 SYNCS.ARRIVE.TRANS64.RED RZ, [R3+URZ], R4 ;  /* 0x0000000403ffa9a7 */ /* 0x0003e200080004ff */
[----:B------:R-:W-:Y:S01]  /*2dc0*/  UIADD3 UR4, UPT, UPT, UR5, 0x1, URZ ;  /* 0x0000000105047890 */ /* 0x000fe2000fffe0ff */
[----:B------:R-:W-:-:S03]  /*2dd0*/  VIADD R8, R8, 0x1 ;  /* 0x0000000108087836 */ /* 0x000fc60000000000 */
[----:B------:R-:W-:Y:S02]  /*2de0*/  UISETP.NE.AND UP0, UPT, UR4, 0x2, UPT ;  /* 0x000000020400788c */ /* 0x000fe4000bf05270 */
[----:B------:R-:W-:Y:S01]  /*2df0*/  ISETP.NE.AND P0, PT, R8, 0x2, PT ;  /* 0x000000020800780c */ /* 0x000fe20003f05270 */
[----:B------:R-:W-:Y:S06]  /*2e00*/  UGETNEXTWORKID.BROADCAST [UR8], [UR9] ;  /* 0x00000000080073ca */ /* 0x000fec0008000100 */
[----:B------:R-:W-:Y:S02]  /*2e10*/  USEL UR7, URZ, 0x1, UP0 ;  /* 0x00000001ff077887 */ /* 0x000fe40008000000 */
[----:B------:R-:W-:-:S04]  /*2e20*/  USEL UR5, UR4, URZ, UP0 ;  /* 0x000000ff04057287 */ /* 0x000fc80008000000 */
[----:B------:R-:W-:Y:S02]  /*2e30*/  LOP3.LUT R12, R12, UR7, RZ, 0x3c, !PT ;  /* 0x000000070c0c7c12 */ /* 0x000fe4000f8e3cff */
[----:B-1----:R-:W-:-:S04]  /*2e40*/  SHF.L.U32 R4, R10, 0x1f, RZ ;  /* 0x0000001f0a047819 */ /* 0x002fc800000006ff */
[----:B------:R-:W1:Y:S02]  /*2e50*/  SYNCS.PHASECHK.TRANS64.TRYWAIT P1, [R2+URZ+0x70], R4 ;  /* 0x00007004020075a7 */ /* 0x000e6400080211ff */
[----:B-1----:R-:W-:Y:S05]  /*2e60*/  @!P1 BRA `(.L_x_51) ;  /* 0x0000004000fc9947 */ /* 0x002fea0003800000 */
.L_x_129:
[C---:B-1----:R-:W-:Y:S01]  /*2e70*/  LEA R4, R11.reuse, UR6, 0x4 ;  /* 0x000000060b047c11 */ /* 0x042fe2000f8e20ff */
[----:B------:R-:W-:Y:S01]  /*2e80*/  VIADD R2, R2, 0x80 ;  /* 0x0000008002027836 */ /* 0x000fe20000000000 */
[----:B------:R-:W-:Y:S01]  /*2e90*/  SEL R8, R8, RZ, P0 ;  /* 0x000000ff08087207 */ /* 0x000fe20000000000 */
[----:B------:R-:W-:-:S03]  /*2ea0*/  VIADD R11, R11, 0x1 ;  /* 0x000000010b0b7836 */ /* 0x000fc60000000000 */
[----:B------:R-:W1:Y:S01]  /*2eb0*/  LDS.128 R4, [R4+0x100] ;  /* 0x0001000004047984 */ /* 0x000e620000000c00 */
[----:B------:R-:W-:Y:S02]  /*2ec0*/  PRMT R2, RZ, 0x654, R2 ;  /* 0x00000654ff027816 */ /* 0x000fe40000000002 */
[C---:B------:R-:W-:Y:S01]  /*2ed0*/  ISETP.NE.AND P1, PT, R11.reuse, 0x2, PT ;  /* 0x000000020b00780c */ /* 0x040fe20003f25270 */
[----:B------:R-:W-:Y:S01]  /*2ee0*/  @!PT LDS RZ, [RZ] ;  /* 0x00000000fffff984 */ /* 0x000fe20000000800 */
[----:B------:R-:W-:Y:S01]  /*2ef0*/  @!PT LDS RZ, [RZ] ;  /* 0x00000000fffff984 */ /* 0x000fe20000000800 */
[----:B------:R-:W-:Y:S01]  /*2f00*/  @!PT LDS RZ, [RZ] ;  /* 0x00000000fffff984 */ /* 0x000fe20000000800 */
[----:B------:R-:W-:Y:S01]  /*2f10*/  @!PT LDS RZ, [RZ] ;  /* 0x00000000fffff984 */ /* 0x000fe20000000800 */
[----:B------:R2:W-:Y:S06]  /*2f20*/  MEMBAR.ALL.CTA ;  /* 0x0000000000007992 */ /* 0x0005ec0000008000 */
[----:B--2---:R-:W2:Y:S01]  /*2f30*/  FENCE.VIEW.ASYNC.S ;  /* 0x00000000000073c6 */ /* 0x004ea20000000000 */
[----:B------:R-:W-:Y:S01]  /*2f40*/  SEL R11, R11, RZ, P1 ;  /* 0x000000ff0b0b7207 */ /* 0x000fe20000800000 */
[----:B--2---:R2:W-:Y:S01]  /*2f50*/  SYNCS.ARRIVE.TRANS64.RED.A1T0 RZ, [R2+URZ], RZ ;  /* 0x000000ff02ff79a7 */ /* 0x0045e200081004ff */
[----:B-1----:R-:W-:-:S02]  /*2f60*/  LOP3.LUT P3, RZ, R6, 0x1, RZ, 0xc0, !PT ;  /* 0x0000000106ff7812 */ /* 0x002fc4000786c0ff */
[----:B------:R-:W-:-:S04]  /*2f70*/  SEL R4, RZ, 0x1, P1 ;  /* 0x00000001ff047807 */ /* 0x000fc80000800000 */
[----:B------:R-:W-:Y:S02]  /*2f80*/  LOP3.LUT R10, R10, R4, RZ, 0x3c, !PT ;  /* 0x000000040a0a7212 */ /* 0x000fe400078e3cff */
[----:B--2---:R-:W-:-:S04]  /*2f90*/  SEL R2, RZ, 0x1, P0 ;  /* 0x00000001ff027807 */ /* 0x004fc80000000000 */
[----:B------:R-:W-:Y:S01]  /*2fa0*/  LOP3.LUT R9, R9, R2, RZ, 0x3c, !PT ;  /* 0x0000000209097212 */ /* 0x000fe200078e3cff */
[----:B------:R-:W-:Y:S06]  /*2fb0*/  @P3 BRA `(.L_x_52) ;  /* 0xfffffffc002c3947 */ /* 0x000fec000383ffff */
[----:B------:R-:W-:Y:S01]  /*2fc0*/  ULEA UR4, UR5, UR6, 0x3 ;  /* 0x0000000605047291 */ /* 0x000fe2000f8e18ff */
[----:B------:R-:W-:-:S08]  /*2fd0*/  SHF.L.U32 R2, R12, 0x1f, RZ ;  /* 0x0000001f0c027819 */ /* 0x000fd000000006ff */
[----:B------:R-:W1:Y:S02]  /*2fe0*/  SYNCS.PHASECHK.TRANS64 P0, [UR4+0x80], R2 ;  /* 0x00008002ff0075a7 */ /* 0x000e640008001004 */
[----:B-1----:R-:W-:Y:S05]  /*2ff0*/  @P0 BRA `(.L_x_53) ;  /* 0x0000000000080947 */ /* 0x002fea0003800000 */
[----:B------:R-:W1:Y:S02]  /*3000*/  SYNCS.PHASECHK.TRANS64.TRYWAIT P0, [UR4+0x80], R2 ;  /* 0x00008002ff0075a7 */ /* 0x000e640008001104 */
[----:B-1----:R-:W-:Y:S05]  /*3010*/  @!P0 BRA `(.L_x_54) ;  /* 0x0000004000a48947 */ /* 0x002fea0003800000 */
.L_x_53:
[----:B------:R-:W-:-:S04]  /*3020*/  UIADD3 UR7, UPT, UPT, UR5, 0x1, URZ ;  /* 0x0000000105077890 */ /* 0x000fc8000fffe0ff */
[----:B------:R-:W-:-:S04]  /*3030*/  UISETP.NE.AND UP0, UPT, UR7, 0x2, UPT ;  /* 0x000000020700788c */ /* 0x000fc8000bf05270 */
[----:B------:R-:W-:Y:S02]  /*3040*/  USEL UR8, URZ, 0x1, UP0 ;  /* 0x00000001ff087887 */ /* 0x000fe40008000000 */
[----:B------:R-:W-:-:S04]  /*3050*/  USEL UR7, UR7, URZ, UP0 ;  /* 0x000000ff07077287 */ /* 0x000fc80008000000 */
[----:B------:R-:W-:Y:S01]  /*3060*/  ULEA UR7, UR7, UR6, 0x3 ;  /* 0x0000000607077291 */ /* 0x000fe2000f8e18ff */
[----:B-1----:R-:W-:-:S04]  /*3070*/  LOP3.LUT R2, R12, UR8, RZ, 0x3c, !PT ;  /* 0x000000080c027c12 */ /* 0x002fc8000f8e3cff */
[----:B------:R-:W-:-:S04]  /*3080*/  SHF.L.U32 R0, R2, 0x1f, RZ ;  /* 0x0000001f02007819 */ /* 0x000fc800000006ff */
[----:B------:R-:W1:Y:S02]  /*3090*/  SYNCS.PHASECHK.TRANS64 P0, [UR7+0x80], R0 ;  /* 0x00008000ff0075a7 */ /* 0x000e640008001007 */
[----:B-1----:R-:W-:Y:S05]  /*30a0*/  @P0 EXIT ;  /* 0x000000000000094d */ /* 0x002fea0003800000 */
[----:B------:R-:W-:Y:S02]  /*30b0*/  SHF.L.U32 R2, R2, 0x1f, RZ ;  /* 0x0000001f02027819 */ /* 0x000fe400000006ff */
[----:B------:R-:W-:-:S07]  /*30c0*/  MOV R0, UR7 ;  /* 0x0000000700007c02 */ /* 0x000fce0008000f00 */
.L_x_55:
[----:B-1----:R1:W2:Y:S02]  /*30d0*/  SYNCS.PHASECHK.TRANS64.TRYWAIT P0, [R0+URZ+0x80], R2 ;  /* 0x00008002000075a7 */ /* 0x0022a400080011ff */
[----:B--2---:R-:W-:Y:S05]  /*30e0*/  @!P0 NANOSLEEP.SYNCS 0x989680 ;  /* 0x009896800000895d */ /* 0x004fea0003900000 */
[----:B------:R-:W2:Y:S02]  /*30f0*/  @!P0 SYNCS.PHASECHK.TRANS64 P0, [R0+URZ+0x80], R2 ;  /* 0x00008002000085a7 */ /* 0x000ea400080010ff */
[----:B--2---:R-:W-:Y:S05]  /*3100*/  @P0 EXIT ;  /* 0x000000000000094d */ /* 0x004fea0003800000 */
[----:B------:R-:W-:Y:S05]  /*3110*/  BRA `(.L_x_55) ;  /* 0xfffffffc00ec7947 */ /* 0x000fea000383ffff */
.L_x_48:
[----:B------:R-:W-:Y:S05]  /*3120*/  BRA.U UP4, `(.L_x_56) ;  /* 0x0000001104dc7547 */ /* 0x000fea000b800000 */
[----:B------:R-:W1:Y:S01]  /*3130*/  S2UR UR7, SR_CgaCtaId ;  /* 0x00000000000779c3 */ /* 0x000e620000008800 */
[----:B------:R-:W-:Y:S01]  /*3140*/  UMOV UR4, 0x40 ;  /* 0x0000004000047882 */ /* 0x000fe20000000000 */
[----:B------:R-:W-:Y:S01]  /*3150*/  NOP ;  /* 0x0000000000007918 */ /* 0x000fe20000000000 */
[----:B------:R-:W-:Y:S01]  /*3160*/  UMOV UR6, 0x400 ;  /* 0x0000040000067882 */ /* 0x000fe20000000000 */
[----:B-1----:R-:W-:Y:S02]  /*3170*/  ULEA UR5, UR7, UR4, 0x18 ;  /* 0x0000000407057291 */ /* 0x002fe4000f8ec0ff */
[----:B------:R-:W-:-:S07]  /*3180*/  ULEA UR6, UR7, UR6, 0x18 ;  /* 0x0000000607067291 */ /* 0x000fce000f8ec0ff */
[----:B------:R-:W1:Y:S02]  /*3190*/  LDS.U8 R0, [UR5+0x1c] ;  /* 0x00001c05ff007984 */ /* 0x000e640008000000 */
[----:B-1----:R-:W-:-:S13]  /*31a0*/  ISETP.NE.AND P0, PT, R0, RZ, PT ;  /* 0x000000ff0000720c */ /* 0x002fda0003f05270 */
[----:B------:R-:W-:Y:S05]  /*31b0*/  @P0 BRA `(.L_x_57) ;  /* 0x0000000400080947 */ /* 0x000fea0003800000 */
[----:B------:R-:W-:Y:S02]  /*31c0*/  UISETP.NE.U32.AND UP1, UPT, UR48, 0x1, UPT ;  /* 0x000000013000788c */ /* 0x000fe4000bf25070 */
[----:B------:R-:W-:-:S07]  /*31d0*/  UIADD3 UR7, UPT, UPT, UR5, 0x8, URZ ;  /* 0x0000000805077890 */ /* 0x000fce000fffe0ff */
[----:B------:R-:W-:Y:S05]  /*31e0*/  BRA.U !UP1, `(.L_x_58) ;  /* 0x00000001099c7547 */ /* 0x000fea000b800000 */
[----:B------:R-:W-:Y:S01]  /*31f0*/  ELECT P0, URZ, PT ;  /* 0x0000000000ff782f */ /* 0x000fe20003800000 */
[----:B------:R-:W-:-:S12]  /*3200*/  BSSY B0, `(.L_x_58) ;  /* 0x0000025000007945 */ /* 0x000fd80003800000 */
[----:B------:R-:W-:Y:S05]  /*3210*/  @!P0 BRA `(.L_x_59) ;  /* 0x00000000008c8947 */ /* 0x000fea0003800000 */
[----:B------:R-:W-:-:S05]  /*3220*/  UMOV UR4, 0x10 ;  /* 0x0000001000047882 */ /* 0x000fca0000000000 */
[----:B------:R-:W-:Y:S04]  /*3230*/  DEPBAR.LE SB1, 0x36 ;  /* 0x00009d800000791a */ /* 0x000fe80000000000 */
[----:B------:R-:W1:Y:S02]  /*3240*/  UTCATOMSWS.2CTA.FIND_AND_SET.ALIGN UP0, UR4, UR4 ;  /* 0x00000004000475e3 */ /* 0x000e640008200800 */
[----:B-1----:R-:W-:Y:S01]  /*3250*/  MOV R10, UR4 ;  /* 0x00000004000a7c02 */ /* 0x002fe20008000f00 */
[----:B------:R-:W-:Y:S06]  /*3260*/  BRA.U UP0, `(.L_x_60) ;  /* 0x0000000100187547 */ /* 0x000fec000b800000 */
.L_x_61:
[----:B------:R-:W-:Y:S05]  /*3270*/  NANOSLEEP 0x64 ;  /* 0x000000640000795d */ /* 0x000fea0003800000 */
[----:B------:R-:W-:-:S05]  /*3280*/  UMOV UR4, 0x10 ;  /* 0x0000001000047882 */ /* 0x000fca0000000000 */
[----:B------:R-:W-:Y:S04]  /*3290*/  DEPBAR.LE SB1, 0x36 ;  /* 0x00009d800000791a */ /* 0x000fe80000000000 */
[----:B------:R-:W1:Y:S02]  /*32a0*/  UTCATOMSWS.2CTA.FIND_AND_SET.ALIGN UP0, UR4, UR4 ;  /* 0x00000004000475e3 */ /* 0x000e640008200800 */
[----:B-1----:R-:W-:Y:S01]  /*32b0*/  MOV R10, UR4 ;  /* 0x00000004000a7c02 */ /* 0x002fe20008000f00 */
[----:B------:R-:W-:Y:S05]  /*32c0*/  BRA.U !UP0, `(.L_x_61) ;  /* 0xfffffffd08e87547 */ /* 0x000fea000b83ffff */
.L_x_60:
[----:B------:R-:W1:Y:S01]  /*32d0*/  LDS R6, [UR5+0x10] ;  /* 0x00001005ff067984 */ /* 0x000e620008000800 */
[----:B------:R-:W-:Y:S01]  /*32e0*/  IMAD.U32 R0, RZ, RZ, UR6 ;  /* 0x00000006ff007e24 */ /* 0x000fe2000f8e00ff */
[----:B------:R-:W-:-:S03]  /*32f0*/  MOV R4, UR47 ;  /* 0x0000002f00047c02 */ /* 0x000fc60008000f00 */
[----:B------:R-:W-:Y:S01]  /*3300*/  VIADD R0, R0, 0x120 ;  /* 0x0000012000007836 */ /* 0x000fe20000000000 */
[----:B-1----:R-:W-:-:S04]  /*3310*/  SHF.L.U32 R6, R6, 0x1f, RZ ;  /* 0x0000001f06067819 */ /* 0x002fc800000006ff */
[----:B------:R-:W1:Y:S02]  /*3320*/  SYNCS.PHASECHK.TRANS64.TRYWAIT P0, [UR5+0x8], R6 ;  /* 0x00000806ff0075a7 */ /* 0x000e640008001105 */
[----:B-1----:R-:W-:Y:S05]  /*3330*/  @P0 BRA `(.L_x_62) ;  /* 0x0000000000080947 */ /* 0x002fea0003800000 */
[----:B------:R-:W1:Y:S02]  /*3340*/  SYNCS.PHASECHK.TRANS64.TRYWAIT P0, [UR5+0x8], R6 ;  /* 0x00000806ff0075a7 */ /* 0x000e640008001105 */
[----:B-1----:R-:W-:Y:S05]  /*3350*/  @!P0 BRA `(.L_x_63) ;  /* 0x0000003c00ec8947 */ /* 0x002fea0003800000 */
.L_x_62:
[----:B------:R-:W-:Y:S01]  /*3360*/  PRMT R4, R4, 0x654, R0 ;  /* 0x0000065404047816 */ /* 0x000fe20000000000 */
[----:B------:R-:W-:Y:S01]  /*3370*/  HFMA2 R0, -RZ, RZ, 0, 5.9604644775390625e-08 ;  /* 0x00000001ff007431 */ /* 0x000fe200000001ff */
[----:B------:R-:W-:Y:S01]  /*3380*/  UPRMT UR4, UR47, 0x654, UR7 ;  /* 0x000006542f047896 */ /* 0x000fe20008000007 */
[----:B------:R-:W-:Y:S02]  /*3390*/  IMAD.MOV.U32 R8, RZ, RZ, 0xffff ;  /* 0x0000ffffff087424 */ /* 0x000fe400078e00ff */
[----:B-1----:R-:W-:Y:S02]  /*33a0*/  IMAD.MOV.U32 R6, RZ, RZ, 0x4 ;  /* 0x00000004ff067424 */ /* 0x002fe400078e00ff */
[----:B------:R-:W-:Y:S01]  /*33b0*/  IMAD.SHL.U32 R9, R10, 0x20, RZ ;  /* 0x000000200a097824 */ /* 0x000fe200078e00ff */
[----:B------:R-:W-:Y:S02]  /*33c0*/  MOV R5, UR4 ;  /* 0x0000000400057c02 */ /* 0x000fe40008000f00 */
[-C--:B------:R-:W-:Y:S01]  /*33d0*/  SHF.L.U32 R8, R8, R10.reuse, RZ ;  /* 0x0000000a08087219 */ /* 0x080fe200000006ff */
[----:B------:R1:W-:Y:S01]  /*33e0*/  SYNCS.ARRIVE.TRANS64.RED RZ, [UR4], R6 ;  /* 0x00000006ffff79a7 */ /* 0x0003e20008000404 */
[----:B------:R-:W-:Y:S01]  /*33f0*/  SHF.L.U32 R7, R0, R10, RZ ;  /* 0x0000000a00077219 */ /* 0x000fe200000006ff */
[----:B------:R1:W-:Y:S04]  /*3400*/  STS [UR6+0x120], R9 ;  /* 0x00012009ff007988 */ /* 0x0003e80008000806 */
[----:B------:R1:W-:Y:S04]  /*3410*/  STAS [R4.64], R10 ;  /* 0x0000000a04007dbd */ /* 0x0003e8000c0008ff */
[----:B------:R1:W-:Y:S04]  /*3420*/  ATOMS.OR RZ, [UR5+0x14], R8 ;  /* 0x00001408ffff798c */ /* 0x0003e8000b000005 */
[----:B------:R1:W-:Y:S04]  /*3430*/  ATOMS.OR RZ, [UR5+0x18], R7 ;  /* 0x00001807ffff798c */ /* 0x0003e8000b000005 */
[----:B------:R1:W-:Y:S02]  /*3440*/  ATOMS.XOR RZ, [UR5+0x10], R0 ;  /* 0x00001000ffff798c */ /* 0x0003e4000b800005 */
.L_x_59:
[----:B------:R-:W-:Y:S05]  /*3450*/  BSYNC B0 ;  /* 0x0000000000007941 */ /* 0x000fea0003800000 */
.L_x_58:
[----:B------:R-:W-:Y:S05]  /*3460*/  BRA.U UP1, `(.L_x_64) ;  /* 0x00000001016c7547 */ /* 0x000fea000b800000 */
[----:B------:R-:W-:-:S03]  /*3470*/  UMOV UR4, 0xffffffff ;  /* 0xffffffff00047882 */ /* 0x000fc60000000000 */
[----:B------:R-:W-:Y:S05]  /*3480*/  BRA.DIV UR4, `(.L_x_65) ;  /* 0x0000003e04b87947 */ /* 0x000fea000b800000 */
[----:B------:R-:W-:-:S13]  /*3490*/  ELECT P0, URZ, PT ;  /* 0x0000000000ff782f */ /* 0x000fda0003800000 */
.L_x_133:
[----:B------:R-:W-:Y:S05]  /*34a0*/  @!P0 BRA `(.L_x_64) ;  /* 0x00000000005c8947 */ /* 0x000fea0003800000 */
[----:B-1----:R-:W1:Y:S02]  /*34b0*/  LDS R4, [UR5+0x10] ;  /* 0x00001005ff047984 */ /* 0x002e640008000800 */
[----:B-1----:R-:W-:-:S04]  /*34c0*/  SHF.L.U32 R4, R4, 0x1f, RZ ;  /* 0x0000001f04047819 */ /* 0x002fc800000006ff */
[----:B------:R-:W1:Y:S02]  /*34d0*/  SYNCS.PHASECHK.TRANS64.TRYWAIT P0, [UR5+0x8], R4 ;  /* 0x00000804ff0075a7 */ /* 0x000e640008001105 */
[----:B-1----:R-:W-:Y:S05]  /*34e0*/  @P0 BRA `(.L_x_66) ;  /* 0x0000000000080947 */ /* 0x002fea0003800000 */
[----:B------:R-:W1:Y:S02]  /*34f0*/  SYNCS.PHASECHK.TRANS64.TRYWAIT P0, [UR5+0x8], R4 ;  /* 0x00000804ff0075a7 */ /* 0x000e640008001105 */
[----:B-1----:R-:W-:Y:S05]  /*3500*/  @!P0 BRA `(.L_x_67) ;  /* 0x0000003c00bc8947 */ /* 0x002fea0003800000 */
.L_x_66:
[----:B------:R-:W2:Y:S01]  /*3510*/  LDS R6, [UR6+0x120] ;  /* 0x00012006ff067984 */ /* 0x000ea20008000800 */
[----:B-1----:R-:W-:Y:S02]  /*3520*/  HFMA2 R0, -RZ, RZ, 0, 5.9604644775390625e-08 ;  /* 0x00000001ff007431 */ /* 0x002fe400000001ff */
[----:B------:R-:W-:Y:S01]  /*3530*/  IMAD.MOV.U32 R4, RZ, RZ, 0xffff ;  /* 0x0000ffffff047424 */ /* 0x000fe200078e00ff */
[----:B------:R-:W-:Y:S01]  /*3540*/  UPRMT UR4, UR47, 0x654, UR7 ;  /* 0x000006542f047896 */ /* 0x000fe20008000007 */
[----:B--2---:R-:W-:-:S03]  /*3550*/  IMAD.SHL.U32 R5, R6, 0x20, RZ ;  /* 0x0000002006057824 */ /* 0x004fc600078e00ff */
[-C--:B------:R-:W-:Y:S02]  /*3560*/  SHF.L.U32 R4, R4, R6.reuse, RZ ;  /* 0x0000000604047219 */ /* 0x080fe400000006ff */
[----:B------:R-:W-:Y:S01]  /*3570*/  SHF.L.U32 R6, R0, R6, RZ ;  /* 0x0000000600067219 */ /* 0x000fe200000006ff */
[----:B------:R2:W-:Y:S04]  /*3580*/  STS [UR6+0x120], R5 ;  /* 0x00012005ff007988 */ /* 0x0005e80008000806 */
[----:B------:R2:W-:Y:S04]  /*3590*/  ATOMS.OR RZ, [UR5+0x14], R4 ;  /* 0x00001404ffff798c */ /* 0x0005e8000b000005 */
[----:B------:R2:W-:Y:S01]  /*35a0*/  ATOMS.OR RZ, [UR5+0x18], R6 ;  /* 0x00001806ffff798c */ /* 0x0005e2000b000005 */
[----:B------:R-:W-:Y:S03]  /*35b0*/  SYNCS.ARRIVE.TRANS64.RED.A1T0 RZ, [UR4], RZ ;  /* 0x000000ffffff79a7 */ /* 0x000fe60008100404 */
[----:B------:R2:W-:Y:S01]  /*35c0*/  ATOMS.XOR RZ, [UR5+0x10], R0 ;  /* 0x00001000ffff798c */ /* 0x0005e2000b800005 */
[----:B------:R-:W-:Y:S05]  /*35d0*/  BRA `(.L_x_64) ;  /* 0x0000000000107947 */ /* 0x000fea0003800000 */
.L_x_57:
[----:B------:R-:W-:Y:S02]  /*35e0*/  MOV R0, 0xffffffff ;  /* 0xffffffff00007802 */ /* 0x000fe40000000f00 */
[----:B------:R-:W-:-:S03]  /*35f0*/  MOV R4, 0x3620 ;  /* 0x0000362000047802 */ /* 0x000fc60000000f00 */
[----:B------:R1:W-:Y:S04]  /*3600*/  STS [UR6+0x120], R0 ;  /* 0x00012000ff007988 */ /* 0x0003e80008000806 */
[----:B-1---5:R-:W-:Y:S05]  /*3610*/  CALL.REL.NOINC `($__internal_1_$__cuda_sm10x_tcgen05_guardrail_trap_phase_invalid_during_alloc) ;  /* 0x0000004000c47944 */ /* 0x022fea0003c00000 */
.L_x_64:
[----:B------:R-:W-:Y:S05]  /*3620*/  WARPSYNC.ALL ;  /* 0x0000000000007948 */ /* 0x000fea0003800000 */
[----:B------:R-:W3:Y:S01]  /*3630*/  S2UR UR4, SR_CgaCtaId ;  /* 0x00000000000479c3 */ /* 0x000ee20000008800 */
[----:B------:R-:W-:Y:S01]  /*3640*/  UMOV UR26, 0x400 ;  /* 0x00000400001a7882 */ /* 0x000fe20000000000 */
[----:B------:R-:W-:-:S06]  /*3650*/  NOP ;  /* 0x0000000000007918 */ /* 0x000fcc0000000000 */
[----:B------:R-:W-:Y:S06]  /*3660*/  BAR.ARV 0x6, 0xa0 ;  /* 0x0182800000007b1d */ /* 0x000fec0000002000 */
[----:B------:R-:W4:Y:S01]  /*3670*/  LDCU UR6, c[0x0][0x38c] ;  /* 0x00007180ff0677ac */ /* 0x000f220008000800 */
[----:B------:R-:W-:Y:S01]  /*3680*/  LOP3.LUT R3, R3, 0xffff, RZ, 0xc0, !PT ;  /* 0x0000ffff03037812 */ /* 0x000fe200078ec0ff */
[----:B-1----:R-:W-:Y:S01]  /*3690*/  IMAD.MOV.U32 R9, RZ, RZ, 0x1 ;  /* 0x00000001ff097424 */ /* 0x002fe200078e00ff */
[----:B------:R-:W-:Y:S01]  /*36a0*/  LOP3.LUT R2, R2, 0xffff, RZ, 0xc0, !PT ;  /* 0x0000ffff02027812 */ /* 0x000fe200078ec0ff */
[----:B------:R-:W-:Y:S01]  /*36b0*/  IMAD.MOV.U32 R8, RZ, RZ, RZ ;  /* 0x000000ffff087224 */ /* 0x000fe200078e00ff */
[----:B------:R-:W-:Y:S01]  /*36c0*/  R2UR UR28, R3 ;  /* 0x00000000031c72ca */ /* 0x000fe200000e0000 */
[----:B------:R-:W-:Y:S01]  /*36d0*/  UMOV UR32, URZ ;  /* 0x000000ff00207c82 */ /* 0x000fe20008000000 */
[----:B------:R-:W-:-:S02]  /*36e0*/  R2UR UR42, R2 ;  /* 0x00000000022a72ca */ /* 0x000fc400000e0000 */
[----:B------:R-:W-:Y:S01]  /*36f0*/  CS2R R2, SRZ ;  /* 0x0000000000027805 */ /* 0x000fe2000001ff00 */
[----:B------:R-:W-:Y:S01]  /*3700*/  UMOV UR23, URZ ;  /* 0x000000ff00177c82 */ /* 0x000fe20008000000 */
[----:B---3--:R-:W-:Y:S01]  /*3710*/  ULEA UR26, UR4, UR26, 0x18 ;  /* 0x0000001a041a7291 */ /* 0x008fe2000f8ec0ff */
[----:B------:R-:W-:Y:S01]  /*3720*/  UMOV UR22, URZ ;  /* 0x000000ff00167c82 */ /* 0x000fe20008000000 */
[----:B------:R-:W-:Y:S02]  /*3730*/  UISETP.NE.AND UP3, UPT, UR48, URZ, UPT ;  /* 0x000000ff3000728c */ /* 0x000fe4000bf65270 */
[----:B------:R-:W-:Y:S02]  /*3740*/  UIADD3 UR5, UPT, UPT, UR26, 0x2400, URZ ;  /* 0x000024001a057890 */ /* 0x000fe4000fffe0ff */
[----:B------:R-:W-:-:S03]  /*3750*/  UIADD3 UR4, UPT, UPT, UR26, 0xc400, URZ ;  /* 0x0000c4001a047890 */ /* 0x000fc6000fffe0ff */
[----:B--2---:R-:W1:Y:S01]  /*3760*/  LDS R0, [UR26+0x120] ;  /* 0x0001201aff007984 */ /* 0x004e620008000800 */
[----:B----4-:R-:W-:Y:S02]  /*3770*/  UIADD3 UR6, UPT, UPT, UR6, 0x7f, URZ ;  /* 0x0000007f06067890 */ /* 0x010fe4000fffe0ff */
[----:B------:R-:W-:Y:S02]  /*3780*/  USHF.R.U32.HI UR5, URZ, 0x4, UR5 ;  /* 0x00000004ff057899 */ /* 0x000fe40008011605 */
[----:B------:R-:W-:Y:S02]  /*3790*/  USHF.R.S32.HI UR33, URZ, 0x1f, UR6 ;  /* 0x0000001fff217899 */ /* 0x000fe40008011406 */
[----:B------:R-:W-:Y:S02]  /*37a0*/  USHF.R.U32.HI UR4, URZ, 0x4, UR4 ;  /* 0x00000004ff047899 */ /* 0x000fe40008011604 */
[----:B------:R-:W-:Y:S02]  /*37b0*/  ULEA.HI UR33, UR33, UR6, URZ, 0x7 ;  /* 0x0000000621217291 */ /* 0x000fe4000f8f38ff */
[----:B------:R-:W-:-:S02]  /*37c0*/  ULOP3.LUT UR5, UR5, 0x3fff, URZ, 0xc0, !UPT ;  /* 0x00003fff05057892 */ /* 0x000fc4000f8ec0ff */
[----:B------:R-:W-:Y:S02]  /*37d0*/  USHF.R.S32.HI UR33, URZ, 0x7, UR33 ;  /* 0x00000007ff217899 */ /* 0x000fe40008011421 */
[----:B------:R-:W-:Y:S02]  /*37e0*/  ULOP3.LUT UR30, UR4, 0x3fff, URZ, 0xc0, !UPT ;  /* 0x00003fff041e7892 */ /* 0x000fe4000f8ec0ff */
[----:B------:R-:W-:Y:S01]  /*37f0*/  UISETP.LT.AND UP0, UPT, UR33, 0x1, UPT ;  /* 0x000000012100788c */ /* 0x000fe2000bf01270 */
[----:B------:R-:W-:Y:S01]  /*3800*/  UMOV UR40, 0x0 ;  /* 0x0000000000287882 */ /* 0x000fe20000000000 */
[----:B------:R-:W-:Y:S01]  /*3810*/  UMOV UR41, 0x8100490 ;  /* 0x0810049000297882 */ /* 0x000fe20000000000 */
[----:B------:R-:W-:Y:S02]  /*3820*/  ULOP3.LUT UR29, UR5, 0x10000, URZ, 0xfc, !UPT ;  /* 0x00010000051d7892 */ /* 0x000fe4000f8efcff */
[----:B------:R-:W-:Y:S02]  /*3830*/  ULOP3.LUT UR30, UR30, 0x10000, URZ, 0xfc, !UPT ;  /* 0x000100001e1e7892 */ /* 0x000fe4000f8efcff */
[----:B------:R-:W-:Y:S01]  /*3840*/  USEL UR43, UR33, 0x1, !UP0 ;  /* 0x00000001212b7887 */ /* 0x000fe2000c000000 */
[----:B------:R-:W-:Y:S01]  /*3850*/  UMOV UR38, 0x0 ;  /* 0x0000000000267882 */ /* 0x000fe20000000000 */
[----:B------:R-:W-:Y:S01]  /*3860*/  UMOV UR39, 0x8100490 ;  /* 0x0810049000277882 */ /* 0x000fe20000000000 */
[----:B------:R-:W-:Y:S01]  /*3870*/  UMOV UR36, 0x0 ;  /* 0x0000000000247882 */ /* 0x000fe20000000000 */
[----:B------:R-:W-:Y:S01]  /*3880*/  UMOV UR37, 0x8100490 ;  /* 0x0810049000257882 */ /* 0x000fe20000000000 */
[----:B------:R-:W-:Y:S01]  /*3890*/  UMOV UR34, 0x0 ;  /* 0x0000000000227882 */ /* 0x000fe20000000000 */
[----:B------:R-:W-:Y:S01]  /*38a0*/  UMOV UR35, 0x8100490 ;  /* 0x0810049000237882 */ /* 0x000fe20000000000 */
[----:B-1----:R-:W-:-:S15]  /*38b0*/  R2UR UR44, R0 ;  /* 0x00000000002c72ca */ /* 0x002fde00000e0000 */
.L_x_75:
[C---:B------:R-:W-:Y:S02]  /*38c0*/  LEA R0, R8.reuse, UR26, 0x3 ;  /* 0x0000001a08007c11 */ /* 0x040fe4000f8e18ff */
[----:B------:R-:W-:Y:S02]  /*38d0*/  SHF.L.U32 R4, R3, 0x1f, RZ ;  /* 0x0000001f03047819 */ /* 0x000fe400000006ff */
[----:B------:R-:W-:Y:S02]  /*38e0*/  LEA R5, R8, UR26, 0x4 ;  /* 0x0000001a08057c11 */ /* 0x000fe4000f8e20ff */
[----:B------:R-:W1:Y:S02]  /*38f0*/  SYNCS.PHASECHK.TRANS64.TRYWAIT P0, [R0+URZ+0x70], R4 ;  /* 0x00007004000075a7 */ /* 0x000e6400080011ff */
[----:B-1-3--:R-:W-:Y:S05]  /*3900*/  @!P0 BRA `(.L_x_68) ;  /* 0x0000003800d48947 */ /* 0x00afea0003800000 */
.L_x_134:
[----:B-1----:R-:W1:Y:S01]  /*3910*/  LDS.128 R4, [R5+0x100] ;  /* 0x0001000005047984 */ /* 0x002e620000000c00 */
[----:B------:R-:W-:Y:S02]  /*3920*/  VIADD R0, R0, 0x80 ;  /* 0x0000008000007836 */ /* 0x000fe40000000000 */
[----:B------:R-:W-:Y:S01]  /*3930*/  VIADD R8, R8, 0x1 ;  /* 0x0000000108087836 */ /* 0x000fe20000000000 */
[----:B------:R-:W-:Y:S01]  /*3940*/  @!PT LDS RZ, [RZ] ;  /* 0x00000000fffff984 */ /* 0x000fe20000000800 */
[----:B------:R-:W-:Y:S01]  /*3950*/  @!PT LDS RZ, [RZ] ;  /* 0x00000000fffff984 */ /* 0x000fe20000000800 */
[----:B------:R-:W-:Y:S01]  /*3960*/  @!PT LDS RZ, [RZ] ;  /* 0x00000000fffff984 */ /* 0x000fe20000000800 */
[----:B------:R-:W-:Y:S01]  /*3970*/  @!PT LDS RZ, [RZ] ;  /* 0x00000000fffff984 */ /* 0x000fe20000000800 */
[----:B------:R2:W-:Y:S06]  /*3980*/  MEMBAR.ALL.CTA ;  /* 0x0000000000007992 */ /* 0x0005ec0000008000 */
[----:B--2---:R-:W2:Y:S01]  /*3990*/  FENCE.VIEW.ASYNC.S ;  /* 0x00000000000073c6 */ /* 0x004ea20000000000 */
[----:B------:R-:W-:-:S04]  /*39a0*/  PRMT R0, RZ, 0x654, R0 ;  /* 0x00000654ff007816 */ /* 0x000fc80000000000 */
[----:B--2---:R2:W-:Y:S01]  /*39b0*/  SYNCS.ARRIVE.TRANS64.RED.A1T0 RZ, [R0+URZ], RZ ;  /* 0x000000ff00ff79a7 */ /* 0x0045e200081004ff */
[----:B-1----:R-:W-:Y:S01]  /*39c0*/  LOP3.LUT P1, RZ, R6, 0x1, RZ, 0xc0, !PT ;  /* 0x0000000106ff7812 */ /* 0x002fe2000782c0ff */
[----:B--2---:R-:W-:-:S12]  /*39d0*/  BRA.U UP3, `(.L_x_69) ;  /* 0x0000000503087547 */ /* 0x004fd8000b800000 */
[----:B------:R-:W1:Y:S01]  /*39e0*/  LDCU UR4, c[0x0][0x38c] ;  /* 0x00007180ff0477ac */ /* 0x000e620008000800 */
[----:B------:R-:W-:Y:S02]  /*39f0*/  PLOP3.LUT P2, PT, PT, PT, PT, 0x80, 0x8 ;  /* 0x000000000008781c */ /* 0x000fe40003f4f070 */
[----:B------:R-:W-:Y:S01]  /*3a00*/  SHF.L.U32 R4, R9, 0x1f, RZ ;  /* 0x0000001f09047819 */ /* 0x000fe200000006ff */
[----:B------:R-:W-:Y:S02]  /*3a10*/  ULEA UR31, UR32, UR26, 0x3 ;  /* 0x0000001a201f7291 */ /* 0x000fe4000f8e18ff */
[----:B------:R-:W-:Y:S02]  /*3a20*/  ULEA UR11, UR32, UR44, 0x5 ;  /* 0x0000002c200b7291 */ /* 0x000fe4000f8e28ff */
[----:B-1----:R-:W-:-:S06]  /*3a30*/  UISETP.GE.AND UP0, UPT, UR4, 0x1, UPT ;  /* 0x000000010400788c */ /* 0x002fcc000bf06270 */
[----:B------:R-:W-:-:S05]  /*3a40*/  PLOP3.LUT P0, PT, PT, PT, UP0, 0x80, 0x8 ;  /* 0x000000000008781c */ /* 0x000fca0003f0f008 */
[----:B------:R-:W-:-:S08]  /*3a50*/  @UP0 ULEA UR4, UR23, UR26, 0x3 ;  /* 0x0000001a17040291 */ /* 0x000fd0000f8e18ff */
[----:B------:R-:W-:-:S04]  /*3a60*/  @P0 SHF.L.U32 R0, R2, 0x1f, RZ ;  /* 0x0000001f02000819 */ /* 0x000fc800000006ff */
[----:B------:R1:W2:Y:S01]  /*3a70*/  @P0 SYNCS.PHASECHK.TRANS64.TRYWAIT P2, [UR4], R0 ;  /* 0x00000000ff0005a7 */ /* 0x0002a20008041104 */
[----:B------:R-:W3:Y:S02]  /*3a80*/  SYNCS.PHASECHK.TRANS64.TRYWAIT P0, [UR31+0xb0], R4 ;  /* 0x0000b004ff0075a7 */ /* 0x000ee4000800111f */
[----:B-123--:R-:W-:Y:S05]  /*3a90*/  @!P0 BRA `(.L_x_70) ;  /* 0x0000003800848947 */ /* 0x00efea0003800000 */
.L_x_136:
[----:B------:R-:W-:Y:S01]  /*3aa0*/  UMOV UR27, UR22 ;  /* 0x00000016001b7c82 */ /* 0x000fe20008000000 */
[----:B------:R-:W-:Y:S05]  /*3ab0*/  BRA.U !UP0, `(.L_x_71) ;  /* 0x0000000108c07547 */ /* 0x000fea000b800000 */
[----:B------:R-:W-:Y:S02]  /*3ac0*/  UIADD3 UR27, UPT, UPT, UR43, UR22, URZ ;  /* 0x000000162b1b7290 */ /* 0x000fe4000fffe0ff */
[----:B------:R-:W-:Y:S01]  /*3ad0*/  UPLOP3.LUT UP2, UPT, UPT, UPT, UPT, 0x40, 0x4 ;  /* 0x000000000004789c */ /* 0x000fe20003f4e870 */
[----:B------:R-:W-:Y:S01]  /*3ae0*/  UMOV UR24, UR33 ;  /* 0x0000002100187c82 */ /* 0x000fe20008000000 */
[----:B------:R-:W-:-:S09]  /*3af0*/  UMOV UR10, UR23 ;  /* 0x00000017000a7c82 */ /* 0x000fd20008000000 */
.L_x_74:
[----:B--2---:R-:W-:Y:S01]  /*3b00*/  ULEA UR5, UR10, UR26, 0x3 ;  /* 0x0000001a0a057291 */ /* 0x004fe2000f8e18ff */
[----:B---3--:R-:W-:Y:S11]  /*3b10*/  @P2 BRA `(.L_x_72) ;  /* 0x00000000000c2947 */ /* 0x008ff60003800000 */
[----:B-1----:R-:W-:Y:S04]  /*3b20*/  SHF.L.U32 R4, R2, 0x1f, RZ ;  /* 0x0000001f02047819 */ /* 0x002fe800000006ff */
[----:B------:R-:W1:Y:S02]  /*3b30*/  SYNCS.PHASECHK.TRANS64.TRYWAIT P0, [UR5], R4 ;  /* 0x00000004ff0075a7 */ /* 0x000e640008001105 */
[----:B-1----:R-:W-:Y:S05]  /*3b40*/  @!P0 BRA `(.L_x_73) ;  /* 0x0000003800708947 */ /* 0x002fea0003800000 */
.L_x_72:
[----:B------:R-:W-:Y:S01]  /*3b50*/  UISETP.NE.AND UP0, UPT, UR24, 0x1, UPT ;  /* 0x000000011800788c */ /* 0x000fe2000bf05270 */
[----:B------:R-:W-:Y:S01]  /*3b60*/  PLOP3.LUT P2, PT, PT, PT, PT, 0x80, 0x8 ;  /* 0x000000000008781c */ /* 0x000fe20003f4f070 */
[----:B------:R-:W-:Y:S02]  /*3b70*/  UIADD3 UR4, UPT, UPT, UR10, 0x1, URZ ;  /* 0x000000010a047890 */ /* 0x000fe4000fffe0ff */
[----:B------:R-:W-:Y:S02]  /*3b80*/  UIADD3 UR25, UPT, UPT, UR5, 0x28, URZ ;  /* 0x0000002805197890 */ /* 0x000fe4000fffe0ff */
[----:B------:R-:W-:Y:S01]  /*3b90*/  UISETP.NE.AND UP1, UPT, UR4, 0x5, UPT ;  /* 0x000000050400788c */ /* 0x000fe2000bf25270 */
[----:B------:R-:W-:Y:S01]  /*3ba0*/  PLOP3.LUT P0, PT, PT, PT, UP0, 0x80, 0x8 ;  /* 0x000000000008781c */ /* 0x000fe20003f0f008 */
[----:B------:R-:W-:Y:S02]  /*3bb0*/  UIADD3 UR22, UPT, UPT, UR22, 0x1, URZ ;  /* 0x0000000116167890 */ /* 0x000fe4000fffe0ff */
[----:B------:R-:W-:Y:S02]  /*3bc0*/  USEL UR6, URZ, 0x1, UP1 ;  /* 0x00000001ff067887 */ /* 0x000fe40008800000 */
[----:B------:R-:W-:Y:S02]  /*3bd0*/  USEL UR23, UR4, URZ, UP1 ;  /* 0x000000ff04177287 */ /* 0x000fe40008800000 */
[----:B------:R-:W-:Y:S02]  /*3be0*/  UIADD3 UR24, UPT, UPT, UR24, -0x1, URZ ;  /* 0xffffffff18187890 */ /* 0x000fe4000fffe0ff */
[----:B------:R-:W-:Y:S01]  /*3bf0*/  @UP0 ULEA UR4, UR23, UR26, 0x3 ;  /* 0x0000001a17040291 */ /* 0x000fe2000f8e18ff */
[----:B------:R-:W-:Y:S01]  /*3c00*/  LOP3.LUT R2, R2, UR6, RZ, 0x3c, !PT ;  /* 0x0000000602027c12 */ /* 0x000fe2000f8e3cff */
[----:B------:R-:W-:Y:S02]  /*3c10*/  ULEA UR6, UR10, UR30, 0x8 ;  /* 0x0000001e0a067291 */ /* 0x000fe4000f8e40ff */
[----:B------:R-:W-:Y:S01]  /*3c20*/  UISETP.NE.AND UP0, UPT, UR22, UR27, UPT ;  /* 0x0000001b1600728c */ /* 0x000fe2000bf05270 */
[----:B-1----:R-:W-:Y:S01]  /*3c30*/  @P0 SHF.L.U32 R0, R2, 0x1f, RZ ;  /* 0x0000001f02000819 */ /* 0x002fe200000006ff */
[----:B------:R-:W-:Y:S02]  /*3c40*/  UIADD3 UR20, UPT, UPT, UR6, 0x2, URZ ;  /* 0x0000000206147890 */ /* 0x000fe4000fffe0ff */
[----:B------:R-:W-:Y:S01]  /*3c50*/  UIADD3 UR16, UPT, UPT, UR6, 0x4, URZ ;  /* 0x0000000406107890 */ /* 0x000fe2000fffe0ff */
[----:B------:R2:W3:Y:S01]  /*3c60*/  @P0 SYNCS.PHASECHK.TRANS64.TRYWAIT P2, [UR4], R0 ;  /* 0x00000000ff0005a7 */ /* 0x0004e20008041104 */
[----:B------:R-:W-:Y:S02]  /*3c70*/  ULEA UR4, UR10, UR29, 0x9 ;  /* 0x0000001d0a047291 */ /* 0x000fe4000f8e48ff */
[----:B------:R-:W-:Y:S02]  /*3c80*/  UIADD3 UR12, UPT, UPT, UR6, 0x6, URZ ;  /* 0x00000006060c7890 */ /* 0x000fe4000fffe0ff */
[----:B------:R-:W-:Y:S02]  /*3c90*/  UIADD3 UR18, UPT, UPT, UR4, 0x2, URZ ;  /* 0x0000000204127890 */ /* 0x000fe4000fffe0ff */
[----:B------:R-:W-:Y:S02]  /*3ca0*/  UIADD3 UR14, UPT, UPT, UR4, 0x4, URZ ;  /* 0x00000004040e7890 */ /* 0x000fe4000fffe0ff */
[----:B------:R-:W-:Y:S01]  /*3cb0*/  UIADD3 UR8, UPT, UPT, UR4, 0x6, URZ ;  /* 0x0000000604087890 */ /* 0x000fe2000fffe0ff */
[----:B------:R-:W-:Y:S01]  /*3cc0*/  UMOV UR7, 0x40004040 ;  /* 0x4000404000077882 */ /* 0x000fe20000000000 */
[----:B------:R-:W-:Y:S01]  /*3cd0*/  UMOV UR5, 0x40004040 ;  /* 0x4000404000057882 */ /* 0x000fe20000000000 */
[----:B------:R-:W-:Y:S01]  /*3ce0*/  UMOV UR21, 0x40004040 ;  /* 0x4000404000157882 */ /* 0x000fe20000000000 */
[----:B------:R2:W-:Y:S01]  /*3cf0*/  UTCQMMA.2CTA gdesc[UR4], gdesc[UR6], tmem[UR11], tmem[UR40], idesc[UR41], UP2 ;  /* 0x00ff2806040075ea */ /* 0x0005e2000920030b */
[----:B------:R-:W-:Y:S01]  /*3d00*/  UPLOP3.LUT UP2, UPT, UPT, UPT, UPT, 0x80, 0x8 ;  /* 0x000000000008789c */ /* 0x000fe20003f4f070 */
[----:B------:R-:W-:Y:S01]  /*3d10*/  UMOV UR19, 0x40004040 ;  /* 0x4000404000137882 */ /* 0x000fe20000000000 */
[----:B------:R-:W-:Y:S01]  /*3d20*/  UMOV UR17, 0x40004040 ;  /* 0x4000404000117882 */ /* 0x000fe20000000000 */
[----:B------:R2:W-:Y:S01]  /*3d30*/  UTCQMMA.2CTA gdesc[UR18], gdesc[UR20], tmem[UR11], tmem[UR38], idesc[UR39], UPT ;  /* 0x00ff2614120075ea */ /* 0x0005e2000ba0030b */
[----:B------:R-:W-:Y:S01]  /*3d40*/  UMOV UR15, 0x40004040 ;  /* 0x40004040000f7882 */ /* 0x000fe20000000000 */
[----:B------:R-:W-:Y:S01]  /*3d50*/  UMOV UR13, 0x40004040 ;  /* 0x40004040000d7882 */ /* 0x000fe20000000000 */
[----:B------:R-:W-:Y:S01]  /*3d60*/  UMOV UR9, 0x40004040 ;  /* 0x4000404000097882 */ /* 0x000fe20000000000 */
[----:B------:R2:W-:Y:S01]  /*3d70*/  UTCQMMA.2CTA gdesc[UR14], gdesc[UR16], tmem[UR11], tmem[UR36], idesc[UR37], UPT ;  /* 0x00ff24100e0075ea */ /* 0x0005e2000ba0030b */
[----:B------:R2:W-:Y:S01]  /*3d80*/  UTCQMMA.2CTA gdesc[UR8], gdesc[UR12], tmem[UR11], tmem[UR34], idesc[UR35], UPT ;  /* 0x00ff220c080075ea */ /* 0x0005e2000ba0030b */
[----:B------:R2:W-:Y:S01]  /*3d90*/  UTCBAR.2CTA.MULTICAST [UR25], URZ, UR28 ;  /* 0x000000ff190073e9 */ /* 0x0005e2000820081c */
[----:B------:R-:W-:Y:S01]  /*3da0*/  UMOV UR10, UR23 ;  /* 0x00000017000a7c82 */ /* 0x000fe20008000000 */
[----:B------:R-:W-:Y:S05]  /*3db0*/  BRA.U UP0, `(.L_x_74) ;  /* 0xfffffffd00507547 */ /* 0x000fea000b83ffff */
.L_x_71:
[----:B--2---:R-:W-:Y:S01]  /*3dc0*/  UIADD3 UR4, UPT, UPT, UR31, 0x90, URZ ;  /* 0x000000901f047890 */ /* 0x004fe2000fffe0ff */
[----:B------:R-:W-:-:S08]  /*3dd0*/  UMOV UR22, UR27 ;  /* 0x0000001b00167c82 */ /* 0x000fd00008000000 */
[----:B------:R2:W-:Y:S01]  /*3de0*/  UTCBAR.2CTA.MULTICAST [UR4], URZ, UR42 ;  /* 0x000000ff040073e9 */ /* 0x0005e2000820082a */
[----:B------:R-:W-:Y:S02]  /*3df0*/  NOP ;  /* 0x0000000000007918 */ /* 0x000fe40000000000 */
.L_x_69:
[----:B--2---:R-:W-:Y:S01]  /*3e00*/  UIADD3 UR4, UPT, UPT, UR32, 0x1, URZ ;  /* 0x0000000120047890 */ /* 0x004fe2000fffe0ff */
[----:B------:R-:W-:-:S03]  /*3e10*/  ISETP.NE.AND P0, PT, R8, 0x2, PT ;  /* 0x000000020800780c */ /* 0x000fc60003f05270 */
[----:B------:R-:W-:Y:S01]  /*3e20*/  UISETP.NE.AND UP0, UPT, UR4, 0x4, UPT ;  /* 0x000000040400788c */ /* 0x000fe2000bf05270 */
[----:B-1----:R-:W-:Y:S02]  /*3e30*/  SEL R0, RZ, 0x1, P0 ;  /* 0x00000001ff007807 */ /* 0x002fe40000000000 */
[----:B------:R-:W-:Y:S01]  /*3e40*/  SEL R8, R8, RZ, P0 ;  /* 0x000000ff08087207 */ /* 0x000fe20000000000 */
[----:B------:R-:W-:Y:S01]  /*3e50*/  USEL UR5, URZ, 0x1, UP0 ;  /* 0x00000001ff057887 */ /* 0x000fe20008000000 */
[----:B------:R-:W-:Y:S01]  /*3e60*/  LOP3.LUT R3, R3, R0, RZ, 0x3c, !PT ;  /* 0x0000000003037212 */ /* 0x000fe200078e3cff */
[----:B------:R-:W-:-:S04]  /*3e70*/  USEL UR32, UR4, URZ, UP0 ;  /* 0x000000ff04207287 */ /* 0x000fc80008000000 */
[----:B------:R-:W-:Y:S01]  /*3e80*/  LOP3.LUT R9, R9, UR5, RZ, 0x3c, !PT ;  /* 0x0000000509097c12 */ /* 0x000fe2000f8e3cff */
[----:B------:R-:W-:Y:S07]  /*3e90*/  @P1 BRA `(.L_x_75) ;  /* 0xfffffff800881947 */ /* 0x000fee000383ffff */
[----:B------:R-:W1:Y:S01]  /*3ea0*/  S2UR UR8, SR_CgaCtaId ;  /* 0x00000000000879c3 */ /* 0x000e620000008800 */
[----:B------:R-:W-:Y:S01]  /*3eb0*/  ELECT P0, URZ, PT ;  /* 0x0000000000ff782f */ /* 0x000fe20003800000 */
[----:B------:R-:W-:Y:S01]  /*3ec0*/  HFMA2 R0, -RZ, RZ, 0, 5.9604644775390625e-08 ;  /* 0x00000001ff007431 */ /* 0x000fe200000001ff */
[----:B------:R-:W-:-:S05]  /*3ed0*/  UMOV UR4, 0x40 ;  /* 0x0000004000047882 */ /* 0x000fca0000000000 */
[----:B------:R-:W-:Y:S01]  /*3ee0*/  UVIRTCOUNT.DEALLOC.SMPOOL 0x80 ;  /* 0x000000800000784c */ /* 0x000fe20000000000 */
[----:B------:R-:W-:Y:S02]  /*3ef0*/  UISETP.NE.AND UP1, UPT, UR48, URZ, UPT ;  /* 0x000000ff3000728c */ /* 0x000fe4000bf25270 */
[----:B-1----:R-:W-:-:S09]  /*3f00*/  ULEA UR8, UR8, UR4, 0x18 ;  /* 0x0000000408087291 */ /* 0x002fd2000f8ec0ff */
[----:B------:R1:W-:Y:S01]  /*3f10*/  @P0 STS.U8 [UR8+0x1c], R0 ;  /* 0x00001c00ff000988 */ /* 0x0003e20008000008 */
[----:B------:R-:W-:Y:S05]  /*3f20*/  BRA.U UP1, `(.L_x_76) ;  /* 0x0000000101a07547 */ /* 0x000fea000b800000 */
[----:B------:R-:W-:Y:S01]  /*3f30*/  UIADD3 UR7, UPT, UPT, UR26, 0xb0, URZ ;  /* 0x000000b01a077890 */ /* 0x000fe2000fffe0ff */
[----:B------:R-:W-:-:S03]  /*3f40*/  SHF.L.U32 R2, R9, 0x1f, RZ ;  /* 0x0000001f09027819 */ /* 0x000fc600000006ff */
[----:B------:R-:W-:-:S09]  /*3f50*/  ULEA UR4, UR32, UR7, 0x3 ;  /* 0x0000000720047291 */ /* 0x000fd2000f8e18ff */
[----:B------:R-:W2:Y:S02]  /*3f60*/  SYNCS.PHASECHK.TRANS64.TRYWAIT P0, [UR4], R2 ;  /* 0x00000002ff0075a7 */ /* 0x000ea40008001104 */
[----:B--2---:R-:W-:Y:S05]  /*3f70*/  @!P0 BRA `(.L_x_77) ;  /* 0x00000034007c8947 */ /* 0x004fea0003800000 */
.L_x_139:
        /* <DEDUP_REMOVED lines=9> */
.L_x_141:
        /* <DEDUP_REMOVED lines=9> */
.L_x_143:
[----:B------:R-:W-:-:S04]  /*40a0*/  UIADD3 UR4, UPT, UPT, UR4, 0x1, URZ ;  /* 0x0000000104047890 */ /* 0x000fc8000fffe0ff */
[----:B------:R-:W-:-:S04]  /*40b0*/  UISETP.NE.AND UP0, UPT, UR4, 0x4, UPT ;  /* 0x000000040400788c */ /* 0x000fc8000bf05270 */
[----:B------:R-:W-:Y:S02]  /*40c0*/  USEL UR5, URZ, 0x1, UP0 ;  /* 0x00000001ff057887 */ /* 0x000fe40008000000 */
[----:B------:R-:W-:-:S04]  /*40d0*/  USEL UR4, UR4, URZ, UP0 ;  /* 0x000000ff04047287 */ /* 0x000fc80008000000 */
[----:B------:R-:W-:Y:S01]  /*40e0*/  ULEA UR4, UR4, UR7, 0x3 ;  /* 0x0000000704047291 */ /* 0x000fe2000f8e18ff */
[----:B------:R-:W-:-:S04]  /*40f0*/  LOP3.LUT R2, R2, UR5, RZ, 0x3c, !PT ;  /* 0x0000000502027c12 */ /* 0x000fc8000f8e3cff */
[----:B------:R-:W-:Y:S01]  /*4100*/  SHF.L.U32 R2, R2, 0x1f, RZ ;  /* 0x0000001f02027819 */ /* 0x000fe200000006ff */
[----:B-1----:R-:W-:-:S04]  /*4110*/  IMAD.U32 R0, RZ, RZ, UR4 ;  /* 0x00000004ff007e24 */ /* 0x002fc8000f8e00ff */
[----:B------:R1:W2:Y:S03]  /*4120*/  SYNCS.PHASECHK.TRANS64.TRYWAIT P0, [R0+URZ], R2 ;  /* 0x00000002000075a7 */ /* 0x0002a600080011ff */
[----:B--2---:R-:W-:Y:S05]  /*4130*/  @!P0 NANOSLEEP.SYNCS 0x989680 ;  /* 0x009896800000895d */ /* 0x004fea0003900000 */
[----:B------:R-:W2:Y:S02]  /*4140*/  @!P0 SYNCS.PHASECHK.TRANS64 P0, [R0+URZ], R2 ;  /* 0x00000002000085a7 */ /* 0x000ea400080010ff */
[----:B--2---:R-:W-:Y:S05]  /*4150*/  @P0 BRA `(.L_x_80) ;  /* 0x0000000000200947 */ /* 0x004fea0003800000 */
.L_x_81:
[----:B--2---:R2:W4:Y:S02]  /*4160*/  SYNCS.PHASECHK.TRANS64.TRYWAIT P0, [R0+URZ], R2 ;  /* 0x00000002000075a7 */ /* 0x00452400080011ff */
[----:B----4-:R-:W-:Y:S05]  /*4170*/  @!P0 NANOSLEEP.SYNCS 0x989680 ;  /* 0x009896800000895d */ /* 0x010fea0003900000 */
[----:B------:R-:W4:Y:S02]  /*4180*/  @!P0 SYNCS.PHASECHK.TRANS64 P0, [R0+URZ], R2 ;  /* 0x00000002000085a7 */ /* 0x000f2400080010ff */
[----:B----4-:R-:W-:Y:S05]  /*4190*/  @!P0 BRA `(.L_x_81) ;  /* 0xfffffffc00f08947 */ /* 0x010fea000383ffff */
[----:B------:R-:W-:Y:S05]  /*41a0*/  BRA `(.L_x_80) ;  /* 0x00000000000c7947 */ /* 0x000fea0003800000 */
.L_x_76:
[----:B------:R-:W-:-:S04]  /*41b0*/  UIADD3 UR4, UPT, UPT, UR26, 0xf0, URZ ;  /* 0x000000f01a047890 */ /* 0x000fc8000fffe0ff */
[----:B------:R-:W-:-:S09]  /*41c0*/  UPRMT UR4, UR47, 0x654, UR4 ;  /* 0x000006542f047896 */ /* 0x000fd20008000004 */
[----:B------:R-:W-:Y:S03]  /*41d0*/  SYNCS.ARRIVE.TRANS64.RED.A1T0 RZ, [UR4], RZ ;  /* 0x000000ffffff79a7 */ /* 0x000fe60008100404 */
.L_x_80:
[----:B-12---:R-:W-:Y:S01]  /*41e0*/  SHF.L.U32 R2, RZ, 0x1f, RZ ;  /* 0x0000001fff027819 */ /* 0x006fe200000006ff */
[----:B------:R-:W-:Y:S01]  /*41f0*/  UIADD3 UR4, UPT, UPT, UR26, 0xf0, URZ ;  /* 0x000000f01a047890 */ /* 0x000fe2000fffe0ff */
[----:B------:R-:W-:Y:S02]  /*4200*/  PLOP3.LUT P0, PT, PT, PT, UP1, 0x80, 0x8 ;  /* 0x000000000008781c */ /* 0x000fe40003f0f018 */
[----:B------:R-:W1:Y:S02]  /*4210*/  SYNCS.PHASECHK.TRANS64.TRYWAIT P1, [UR26+0xf0], R2 ;  /* 0x0000f002ff0075a7 */ /* 0x000e64000802111a */
[----:B-1----:R-:W-:Y:S09]  /*4220*/  @!P1 BRA `(.L_x_82) ;  /* 0x0000003400189947 */ /* 0x002ff20003800000 */
.L_x_145:
[----:B------:R-:W-:Y:S01]  /*4230*/  @!UP1 UPRMT UR4, UR47, 0x654, UR4 ;  /* 0x000006542f049896 */ /* 0x000fe20008000004 */
[----:B------:R-:W-:Y:S01]  /*4240*/  UMOV UR5, 0xffff ;  /* 0x0000ffff00057882 */ /* 0x000fe20000000000 */
[----:B------:R-:W-:-:S07]  /*4250*/  UMOV UR6, 0x1 ;  /* 0x0000000100067882 */ /* 0x000fce0000000000 */
[----:B------:R-:W-:Y:S01]  /*4260*/  @!P0 SYNCS.ARRIVE.TRANS64.RED.A1T0 RZ, [UR4], RZ ;  /* 0x000000ffffff89a7 */ /* 0x000fe20008100404 */
[----:B------:R-:W-:Y:S01]  /*4270*/  NOP ;  /* 0x0000000000007918 */ /* 0x000fe20000000000 */
[----:B-1----:R-:W1:Y:S01]  /*4280*/  LDS R0, [UR8+0x14] ;  /* 0x00001408ff007984 */ /* 0x002e620008000800 */
[----:B------:R-:W-:-:S04]  /*4290*/  ULOP3.LUT UR4, UR44, 0xffff, URZ, 0xc0, !UPT ;  /* 0x0000ffff2c047892 */ /* 0x000fc8000f8ec0ff */
[----:B------:R-:W-:-:S04]  /*42a0*/  USHF.R.U32.HI UR4, URZ, 0x5, UR4 ;  /* 0x00000005ff047899 */ /* 0x000fc80008011604 */
[----:B------:R-:W-:Y:S02]  /*42b0*/  USHF.L.U32 UR5, UR5, UR4, URZ ;  /* 0x0000000405057299 */ /* 0x000fe400080006ff */
[----:B------:R-:W-:-:S04]  /*42c0*/  USHF.L.U32 UR4, UR6, UR4, URZ ;  /* 0x0000000406047299 */ /* 0x000fc800080006ff */
[----:B-1----:R-:W-:-:S04]  /*42d0*/  LOP3.LUT R0, R0, UR5, RZ, 0xc0, !PT ;  /* 0x0000000500007c12 */ /* 0x002fc8000f8ec0ff */
[----:B------:R-:W-:-:S13]  /*42e0*/  ISETP.NE.AND P0, PT, R0, UR5, PT ;  /* 0x0000000500007c0c */ /* 0x000fda000bf05270 */
[----:B------:R-:W-:Y:S05]  /*42f0*/  @P0 BRA `(.L_x_83) ;  /* 0x0000000000580947 */ /* 0x000fea0003800000 */
[----:B------:R-:W1:Y:S02]  /*4300*/  LDS R0, [UR8+0x18] ;  /* 0x00001808ff007984 */ /* 0x000e640008000800 */
[----:B-1----:R-:W-:-:S04]  /*4310*/  LOP3.LUT R0, R0, UR4, RZ, 0xc0, !PT ;  /* 0x0000000400007c12 */ /* 0x002fc8000f8ec0ff */
[----:B------:R-:W-:-:S13]  /*4320*/  ISETP.NE.AND P0, PT, R0, UR4, PT ;  /* 0x0000000400007c0c */ /* 0x000fda000bf05270 */
[----:B------:R-:W-:Y:S05]  /*4330*/  @P0 BRA `(.L_x_84) ;  /* 0x00000000003c0947 */ /* 0x000fea0003800000 */
[----:B------:R-:W1:Y:S01]  /*4340*/  S2R R2, SR_LANEID ;  /* 0x0000000000027919 */ /* 0x000e620000000000 */
[----:B------:R-:W-:-:S06]  /*4350*/  ULOP3.LUT UR5, URZ, UR5, URZ, 0x33, !UPT ;  /* 0x00000005ff057292 */ /* 0x000fcc000f8e33ff */
[----:B------:R-:W-:-:S04]  /*4360*/  IMAD.U32 R0, RZ, RZ, UR5 ;  /* 0x00000005ff007e24 */ /* 0x000fc8000f8e00ff */
[----:B------:R2:W4:Y:S02]  /*4370*/  REDUX UR7, R0 ;  /* 0x00000000000773c4 */ /* 0x0005240000000000 */
[----:B------:R1:W-:Y:S01]  /*4380*/  UTCATOMSWS.AND URZ, UR5 ;  /* 0x0000000500ff79e3 */ /* 0x0003e20008000000 */
[----:B--2---:R-:W-:Y:S01]  /*4390*/  LOP3.LUT R0, RZ, UR4, RZ, 0x33, !PT ;  /* 0x00000004ff007c12 */ /* 0x004fe2000f8e33ff */
[----:B------:R-:W-:Y:S02]  /*43a0*/  VOTEU.ANY UR4, UPT, PT ;  /* 0x0000000000047886 */ /* 0x000fe400038e0100 */
[----:B------:R-:W-:Y:S02]  /*43b0*/  UFLO.U32 UR4, UR4 ;  /* 0x00000004000472bd */ /* 0x000fe400080e0000 */
[----:B------:R-:W2:Y:S04]  /*43c0*/  REDUX UR6, R0 ;  /* 0x00000000000673c4 */ /* 0x000ea80000000000 */
[----:B-1----:R-:W-:-:S02]  /*43d0*/  ISETP.EQ.U32.AND P0, PT, R2, UR4, PT ;  /* 0x0000000402007c0c */ /* 0x002fc4000bf02070 */
[----:B----4-:R-:W-:-:S11]  /*43e0*/  MOV R2, UR7 ;  /* 0x0000000700027c02 */ /* 0x010fd60008000f00 */
[----:B------:R1:W-:Y:S01]  /*43f0*/  @P0 ATOMS.AND RZ, [UR8+0x14], R2 ;  /* 0x00001402ffff098c */ /* 0x0003e2000a800008 */
[----:B--2---:R-:W-:-:S05]  /*4400*/  IMAD.U32 R0, RZ, RZ, UR6 ;  /* 0x00000006ff007e24 */ /* 0x004fca000f8e00ff */
[----:B------:R1:W-:Y:S01]  /*4410*/  @P0 ATOMS.AND RZ, [UR8+0x18], R0 ;  /* 0x00001800ffff098c */ /* 0x0003e2000a800008 */
[----:B------:R-:W-:Y:S05]  /*4420*/  BRA `(.L_x_85) ;  /* 0x0000000000147947 */ /* 0x000fea0003800000 */
.L_x_84:
[----:B------:R-:W-:Y:S02]  /*4430*/  MOV R2, 0x4450 ;  /* 0x0000445000027802 */ /* 0x000fe40000000f00 */
[----:B---3-5:R-:W-:Y:S05]  /*4440*/  CALL.REL.NOINC `($__internal_0_$__cuda_sm10x_tcgen05_guardrail_trap_col_being_dealloced_not_returned_by_alloc) ;  /* 0x00000034002c7944 */ /* 0x028fea0003c00000 */
[----:B------:R-:W-:Y:S05]  /*4450*/  BRA `(.L_x_85) ;  /* 0x0000000000087947 */ /* 0x000fea0003800000 */
.L_x_83:
[----:B------:R-:W-:Y:S02]  /*4460*/  MOV R2, 0x4480 ;  /* 0x0000448000027802 */ /* 0x000fe40000000f00 */
[----:B---3-5:R-:W-:Y:S05]  /*4470*/  CALL.REL.NOINC `($__internal_2_$__cuda_sm10x_tcgen05_guardrail_trap_unallocated_columns_being_dealloced) ;  /* 0x0000003400387944 */ /* 0x028fea0003c00000 */
.L_x_85:
[----:B------:R-:W-:Y:S01]  /*4480*/  NOP ;  /* 0x0000000000007918 */ /* 0x000fe20000000000 */
[----:B------:R-:W-:Y:S05]  /*4490*/  EXIT ;  /* 0x000000000000794d */ /* 0x000fea0003800000 */
.L_x_56:
[----:B------:R-:W-:-:S09]  /*44a0*/  UISETP.NE.OR UP0, UPT, UR13, 0x3, !UP3 ;  /* 0x000000030d00788c */ /* 0x000fd2000df05670 */
[----:B------:R-:W-:Y:S05]  /*44b0*/  BRA.U UP0, `(.L_x_86) ;  /* 0x0000000d000c7547 */ /* 0x000fea000b800000 */
[----:B------:R-:W1:Y:S01]  /*44c0*/  S2UR UR10, SR_CgaCtaId ;  /* 0x00000000000a79c3 */ /* 0x000e620000008800 */
[----:B------:R-:W2:Y:S01]  /*44d0*/  LDCU UR26, c[0x0][0x370] ;  /* 0x00006e00ff1a77ac */ /* 0x000ea20008000800 */
[----:B------:R-:W-:Y:S02]  /*44e0*/  HFMA2 R13, -RZ, RZ, 0, 0 ;  /* 0x00000000ff0d7431 */ /* 0x000fe400000001ff */
[----:B------:R-:W-:Y:S01]  /*44f0*/  IMAD.MOV.U32 R15, RZ, RZ, 0x1 ;  /* 0x00000001ff0f7424 */ /* 0x000fe200078e00ff */
[----:B------:R-:W-:Y:S01]  /*4500*/  MOV R12, 0x1000 ;  /* 0x00001000000c7802 */ /* 0x000fe20000000f00 */
[----:B------:R-:W2:Y:S01]  /*4510*/  LDCU.128 UR28, c[0x0][0xb10] ;  /* 0x00016200ff1c77ac */ /* 0x000ea20008000c00 */
[----:B------:R-:W-:Y:S01]  /*4520*/  IMAD.MOV.U32 R14, RZ, RZ, RZ ;  /* 0x000000ffff0e7224 */ /* 0x000fe200078e00ff */
[----:B------:R-:W3:Y:S01]  /*4530*/  LDC.64 R16, c[0x0][0x348] ;  /* 0x0000d200ff107b82 */ /* 0x000ee20000000a00 */
[----:B------:R-:W4:Y:S01]  /*4540*/  LDCU UR25, c[0x0][0x374] ;  /* 0x00006e80ff1977ac */ /* 0x000f220008000800 */
[----:B------:R-:W1:Y:S06]  /*4550*/  LDCU UR16, c[0x0][0xb0c] ;  /* 0x00016180ff1077ac */ /* 0x000e6c0008000800 */
[----:B------:R-:W3:Y:S01]  /*4560*/  LDC.64 R2, c[0x0][0x888] ;  /* 0x00022200ff027b82 */ /* 0x000ee20000000a00 */
[----:B------:R-:W1:Y:S01]  /*4570*/  LDCU UR35, c[0x0][0xb20] ;  /* 0x00016400ff2377ac */ /* 0x000e620008000800 */
[----:B------:R-:W1:Y:S06]  /*4580*/  LDCU UR4, c[0x0][0xb30] ;  /* 0x00016600ff0477ac */ /* 0x000e6c0008000800 */
[----:B------:R-:W3:Y:S01]  /*4590*/  LDC.64 R4, c[0x0][0x890] ;  /* 0x00022400ff047b82 */ /* 0x000ee20000000a00 */
[----:B------:R-:W-:Y:S01]  /*45a0*/  UMOV UR17, 0x400 ;  /* 0x0000040000117882 */ /* 0x000fe20000000000 */
[----:B--2---:R-:W-:-:S02]  /*45b0*/  UIMAD.WIDE.U32 UR6, UR26, UR28, URZ ;  /* 0x0000001c1a0672a5 */ /* 0x004fc4000f8e00ff */
[----:B----4-:R-:W-:Y:S02]  /*45c0*/  UIMAD.WIDE.U32 UR8, UR25, UR31, URZ ;  /* 0x0000001f190872a5 */ /* 0x010fe4000f8e00ff */
[----:B-1----:R-:W-:Y:S02]  /*45d0*/  ULEA UR17, UR10, UR17, 0x18 ;  /* 0x000000110a117291 */ /* 0x002fe4000f8ec0ff */
[----:B------:R-:W-:Y:S02]  /*45e0*/  UPLOP3.LUT UP3, UPT, UPT, UPT, UPT, 0x40, 0x4 ;  /* 0x000000000004789c */ /* 0x000fe40003f6e870 */
[----:B------:R-:W-:Y:S01]  /*45f0*/  UIADD3 UR27, UPT, UPT, UR17, 0x50, URZ ;  /* 0x00000050111b7890 */ /* 0x000fe2000fffe0ff */
[----:B------:R-:W-:Y:S01]  /*4600*/  UMOV UR6, UR7 ;  /* 0x0000000700067c82 */ /* 0x000fe20008000000 */
[----:B------:R-:W-:Y:S01]  /*4610*/  UMOV UR32, UR9 ;  /* 0x0000000900207c82 */ /* 0x000fe20008000000 */
[----:B------:R-:W-:Y:S02]  /*4620*/  UISETP.GE.AND UP0, UPT, UR40, 0x1, UPT ;  /* 0x000000012800788c */ /* 0x000fe4000bf06270 */
[----:B------:R-:W-:Y:S01]  /*4630*/  UISETP.NE.AND UP4, UPT, UR40, 0x1, UPT ;  /* 0x000000012800788c */ /* 0x000fe2000bf85270 */
[----:B------:R-:W1:Y:S01]  /*4640*/  LDCU.64 UR14, c[0x0][0xb28] ;  /* 0x00016500ff0e77ac */ /* 0x000e620008000a00 */
[----:B------:R-:W-:-:S02]  /*4650*/  UISETP.NE.AND UP6, UPT, UR16, 0x1, UPT ;  /* 0x000000011000788c */ /* 0x000fc4000bfc5270 */
[----:B------:R-:W-:Y:S02]  /*4660*/  UISETP.NE.AND UP5, UPT, UR30, 0x1, UPT ;  /* 0x000000011e00788c */ /* 0x000fe4000bfa5270 */
[----:B------:R-:W-:Y:S02]  /*4670*/  UPRMT UR27, UR10, 0x654, UR27 ;  /* 0x000006540a1b7896 */ /* 0x000fe4000800001b */
[----:B------:R-:W-:Y:S02]  /*4680*/  USHF.R.U32.HI UR33, URZ, UR29, UR6 ;  /* 0x0000001dff217299 */ /* 0x000fe40008011606 */
[----:B------:R-:W-:Y:S02]  /*4690*/  USHF.R.U32.HI UR32, URZ, UR35, UR32 ;  /* 0x00000023ff207299 */ /* 0x000fe40008011620 */
[----:B------:R-:W-:-:S11]  /*46a0*/  UISETP.NE.AND UP2, UPT, UR4, 0x1, UPT ;  /* 0x000000010400788c */ /* 0x000fd6000bf45270 */
.L_x_94:
[C---:B------:R-:W-:Y:S02]  /*46b0*/  LEA R7, R14.reuse, UR17, 0x3 ;  /* 0x000000110e077c11 */ /* 0x040fe4000f8e18ff */
[----:B------:R-:W-:Y:S02]  /*46c0*/  SHF.L.U32 R0, R13, 0x1f, RZ ;  /* 0x0000001f0d007819 */ /* 0x000fe400000006ff */
[----:B------:R-:W-:Y:S02]  /*46d0*/  LEA R8, R14, UR17, 0x4 ;  /* 0x000000110e087c11 */ /* 0x000fe4000f8e20ff */
[----:B--2---:R-:W2:Y:S02]  /*46e0*/  SYNCS.PHASECHK.TRANS64.TRYWAIT P0, [R7+URZ+0x70], R0 ;  /* 0x00007000070075a7 */ /* 0x004ea400080011ff */
[----:B--2---:R-:W-:Y:S05]  /*46f0*/  @!P0 BRA `(.L_x_87) ;  /* 0x0000002c00fc8947 */ /* 0x004fea0003800000 */
.L_x_146:
[----:B------:R-:W4:Y:S01]  /*4700*/  LDS.128 R8, [R8+0x100] ;  /* 0x0001000008087984 */ /* 0x000f220000000c00 */
[----:B------:R-:W-:Y:S01]  /*4710*/  UISETP.GE.AND UP0, UPT, UR40, 0x1, UPT ;  /* 0x000000012800788c */ /* 0x000fe2000bf06270 */
[----:B------:R-:W-:Y:S01]  /*4720*/  @!PT LDS RZ, [RZ] ;  /* 0x00000000fffff984 */ /* 0x000fe20000000800 */
[----:B------:R-:W-:Y:S01]  /*4730*/  @!PT LDS RZ, [RZ] ;  /* 0x00000000fffff984 */ /* 0x000fe20000000800 */
[----:B------:R-:W-:Y:S01]  /*4740*/  @!PT LDS RZ, [RZ] ;  /* 0x00000000fffff984 */ /* 0x000fe20000000800 */
[----:B------:R-:W-:Y:S01]  /*4750*/  @!PT LDS RZ, [RZ] ;  /* 0x00000000fffff984 */ /* 0x000fe20000000800 */
[----:B------:R1:W-:Y:S06]  /*4760*/  MEMBAR.ALL.CTA ;  /* 0x0000000000007992 */ /* 0x0003ec0000008000 */
[----:B-1----:R-:W1:Y:S01]  /*4770*/  FENCE.VIEW.ASYNC.S ;  /* 0x00000000000073c6 */ /* 0x002e620000000000 */
[----:B----4-:R-:W-:Y:S11]  /*4780*/  LOP3.LUT P0, RZ, R10, 0x1, RZ, 0xc0, !PT ;  /* 0x000000010aff7812 */ /* 0x010ff6000780c0ff */
[----:B------:R-:W-:Y:S02]  /*4790*/  @!UPT UIADD3 URZ, UPT, UPT, URZ, URZ, URZ ;  /* 0x000000fffffff290 */ /* 0x000fe4000fffe0ff */
[----:B-1----:R-:W-:Y:S01]  /*47a0*/  VOTEU.ANY UP1, P0 ;  /* 0x0000000000ff7886 */ /* 0x002fe20000020100 */
[----:B------:R-:W-:Y:S11]  /*47b0*/  PLOP3.LUT P0, PT, PT, PT, UP1, 0x80, 0x8 ;  /* 0x000000000008781c */ /* 0x000ff60003f0f018 */
[----:B------:R-:W-:Y:S02]  /*47c0*/  @!UPT UIADD3 URZ, UPT, UPT, URZ, URZ, URZ ;  /* 0x000000fffffff290 */ /* 0x000fe4000fffe0ff */
[----:B--2---:R-:W-:Y:S02]  /*47d0*/  @P0 SHF.R.U32.HI R0, RZ, 0x10, R9 ;  /* 0x00000010ff000819 */ /* 0x004fe40000011609 */
[----:B------:R-:W-:Y:S02]  /*47e0*/  @P0 MOV R6, R8 ;  /* 0x0000000800060202 */ /* 0x000fe40000000f00 */
[----:B------:R-:W-:Y:S01]  /*47f0*/  @P0 R2UR UR4, R0 ;  /* 0x00000000000402ca */ /* 0x000fe200000e0000 */
[----:B------:R-:W-:Y:S01]  /*4800*/  VIADD R0, R7, 0x80 ;  /* 0x0000008007007836 */ /* 0x000fe20000000000 */
[----:B------:R-:W-:Y:S02]  /*4810*/  @P0 LOP3.LUT R8, R9, 0xffff, RZ, 0xc0, !PT ;  /* 0x0000ffff09080812 */ /* 0x000fe400078ec0ff */
[----:B------:R-:W-:Y:S02]  /*4820*/  @P0 R2UR UR6, R6 ;  /* 0x00000000060602ca */ /* 0x000fe400000e0000 */
[----:B------:R-:W-:Y:S02]  /*4830*/  PRMT R0, RZ, 0x654, R0 ;  /* 0x00000654ff007816 */ /* 0x000fe40000000000 */
[----:B------:R-:W-:Y:S02]  /*4840*/  @P0 R2UR UR5, R8 ;  /* 0x00000000080502ca */ /* 0x000fe400000e0000 */
[----:B------:R1:W-:Y:S03]  /*4850*/  SYNCS.ARRIVE.TRANS64.RED.A1T0 RZ, [R0+URZ], RZ ;  /* 0x000000ff00ff79a7 */ /* 0x0003e600081004ff */
[----:B------:R-:W-:Y:S04]  /*4860*/  @UP1 UMOV UR24, UR4 ;  /* 0x0000000400181c82 */ /* 0x000fe80008000000 */
[----:B------:R-:W-:Y:S04]  /*4870*/  @UP1 UMOV UR13, UR6 ;  /* 0x00000006000d1c82 */ /* 0x000fe80008000000 */
[----:B------:R-:W-:Y:S01]  /*4880*/  @UP1 UMOV UR7, UR5 ;  /* 0x0000000500071c82 */ /* 0x000fe20008000000 */
[----:B------:R-:W-:Y:S05]  /*4890*/  BRA.U !UP0, `(.L_x_88) ;  /* 0x0000000108a47547 */ /* 0x000fea000b800000 */
[----:B------:R-:W-:Y:S02]  /*48a0*/  UIMAD.WIDE.U32 UR10, UR7, UR31, URZ ;  /* 0x0000001f070a72a5 */ /* 0x000fe4000f8e00ff */
[----:B------:R-:W-:Y:S02]  /*48b0*/  UIMAD.WIDE.U32 UR18, UR13, UR28, URZ ;  /* 0x0000001c0d1272a5 */ /* 0x000fe4000f8e00ff */
[----:B------:R-:W-:Y:S02]  /*48c0*/  USEL UR4, UR25, UR32, !UP5 ;  /* 0x0000002019047287 */ /* 0x000fe4000e800000 */
[----:B------:R-:W-:Y:S02]  /*48d0*/  USEL UR8, UR26, UR33, !UP6 ;  /* 0x000000211a087287 */ /* 0x000fe4000f000000 */
[----:B------:R-:W-:Y:S02]  /*48e0*/  UIMAD.WIDE.U32 UR20, UR4, UR14, URZ ;  /* 0x0000000e041472a5 */ /* 0x000fe4000f8e00ff */
[----:B------:R-:W-:Y:S01]  /*48f0*/  UIMAD.WIDE.U32 UR22, UR8, UR14, URZ ;  /* 0x0000000e081672a5 */ /* 0x000fe2000f8e00ff */
[----:B------:R-:W-:Y:S02]  /*4900*/  UMOV UR5, UR11 ;  /* 0x0000000b00057c82 */ /* 0x000fe40008000000 */
[----:B------:R-:W-:Y:S03]  /*4910*/  USHF.R.U32.HI UR6, URZ, UR35, UR5 ;  /* 0x00000023ff067299 */ /* 0x000fe60008011605 */
[----:B------:R-:W-:Y:S01]  /*4920*/  UMOV UR5, UR19 ;  /* 0x0000001300057c82 */ /* 0x000fe20008000000 */
[----:B------:R-:W-:Y:S02]  /*4930*/  USEL UR6, UR7, UR6, !UP5 ;  /* 0x0000000607067287 */ /* 0x000fe4000e800000 */
[----:B------:R-:W-:Y:S02]  /*4940*/  USHF.R.U32.HI UR9, URZ, UR29, UR5 ;  /* 0x0000001dff097299 */ /* 0x000fe40008011605 */
[----:B------:R-:W-:Y:S01]  /*4950*/  UIMAD.WIDE.U32 UR10, UR6, UR14, URZ ;  /* 0x0000000e060a72a5 */ /* 0x000fe2000f8e00ff */
[----:B------:R-:W-:Y:S02]  /*4960*/  UMOV UR5, UR21 ;  /* 0x0000001500057c82 */ /* 0x000fe40008000000 */
[----:B------:R-:W-:Y:S03]  /*4970*/  @UP4 USHF.R.U32.HI UR4, URZ, UR15, UR5 ;  /* 0x0000000fff044299 */ /* 0x000fe60008011605 */
[----:B------:R-:W-:Y:S01]  /*4980*/  UMOV UR5, UR23 ;  /* 0x0000001700057c82 */ /* 0x000fe20008000000 */
[----:B------:R-:W-:Y:S02]  /*4990*/  UIMAD UR4, UR40, UR4, URZ ;  /* 0x00000004280472a4 */ /* 0x000fe4000f8e02ff */
[----:B------:R-:W-:Y:S02]  /*49a0*/  @UP4 USHF.R.U32.HI UR8, URZ, UR15, UR5 ;  /* 0x0000000fff084299 */ /* 0x000fe40008011605 */
[----:B------:R-:W-:Y:S02]  /*49b0*/  USEL UR5, UR13, UR9, !UP6 ;  /* 0x000000090d057287 */ /* 0x000fe4000f000000 */
[----:B------:R-:W-:Y:S02]  /*49c0*/  UIMAD UR9, UR40, UR8, URZ ;  /* 0x00000008280972a4 */ /* 0x000fe4000f8e02ff */
[----:B------:R-:W-:Y:S03]  /*49d0*/  UISETP.GE.AND UP0, UPT, UR6, UR4, UPT ;  /* 0x000000040600728c */ /* 0x000fe6000bf06270 */
[----:B------:R-:W-:Y:S01]  /*49e0*/  UMOV UR4, UR11 ;  /* 0x0000000b00047c82 */ /* 0x000fe20008000000 */
[----:B------:R-:W-:Y:S02]  /*49f0*/  UISETP.GE.OR UP0, UPT, UR5, UR9, UP0 ;  /* 0x000000090500728c */ /* 0x000fe40008706670 */
[----:B------:R-:W-:Y:S02]  /*4a00*/  USHF.R.U32.HI UR4, URZ, UR15, UR4 ;  /* 0x0000000fff047299 */ /* 0x000fe40008011604 */
[----:B------:R-:W-:Y:S02]  /*4a10*/  UIMAD.WIDE.U32 UR10, UR5, UR14, URZ ;  /* 0x0000000e050a72a5 */ /* 0x000fe4000f8e00ff */
[----:B------:R-:W-:Y:S04]  /*4a20*/  USEL UR12, UR6, UR4, !UP4 ;  /* 0x00000004060c7287 */ /* 0x000fe8000e000000 */
[----:B------:R-:W-:Y:S01]  /*4a30*/  UIADD3 UR9, UPT, UPT, -UR12, URZ, URZ ;  /* 0x000000ff0c097290 */ /* 0x000fe2000fffe1ff */
[----:B------:R-:W-:Y:S02]  /*4a40*/  @!UP0 UMOV UR4, UR11 ;  /* 0x0000000b00048c82 */ /* 0x000fe40008000000 */
[----:B------:R-:W-:Y:S02]  /*4a50*/  @!UP0 USHF.R.U32.HI UR4, URZ, UR15, UR4 ;  /* 0x0000000fff048299 */ /* 0x000fe40008011604 */
[----:B------:R-:W-:Y:S02]  /*4a60*/  UIMAD UR9, UR40, UR9, UR6 ;  /* 0x00000009280972a4 */ /* 0x000fe4000f8e0206 */
[----:B------:R-:W-:Y:S04]  /*4a70*/  @!UP0 USEL UR4, UR5, UR4, !UP4 ;  /* 0x0000000405048287 */ /* 0x000fe8000e000000 */
[----:B------:R-:W-:Y:S02]  /*4a80*/  @!UP0 UIMAD UR9, UR8, UR9, UR4 ;  /* 0x00000009080982a4 */ /* 0x000fe4000f8e0204 */
[----:B------:R-:W-:Y:S02]  /*4a90*/  @!UP0 UIADD3 UR10, UPT, UPT, UR12, -UR4, URZ ;  /* 0x800000040c0a8290 */ /* 0x000fe4000fffe0ff */
[----:B------:R-:W-:Y:S02]  /*4aa0*/  UIADD3 UR4, UPT, UPT, -UR5, URZ, URZ ;  /* 0x000000ff05047290 */ /* 0x000fe4000fffe1ff */
[----:B------:R-:W-:Y:S02]  /*4ab0*/  UIADD3 UR8, UPT, UPT, -UR6, URZ, URZ ;  /* 0x000000ff06087290 */ /* 0x000fe4000fffe1ff */
[----:B------:R-:W-:Y:S02]  /*4ac0*/  @!UP0 UIMAD UR6, UR10, UR40, UR5 ;  /* 0x000000280a0682a4 */ /* 0x000fe4000f8e0205 */
[----:B------:R-:W-:Y:S02]  /*4ad0*/  UIMAD UR13, UR16, UR4, UR13 ;  /* 0x00000004100d72a4 */ /* 0x000fe4000f8e020d */
[----:B------:R-:W-:Y:S01]  /*4ae0*/  UIMAD UR7, UR30, UR8, UR7 ;  /* 0x000000081e0772a4 */ /* 0x000fe2000f8e0207 */
[----:B------:R-:W-:Y:S02]  /*4af0*/  @!UP0 UMOV UR5, UR9 ;  /* 0x0000000900058c82 */ /* 0x000fe40008000000 */
[----:B------:R-:W-:Y:S02]  /*4b00*/  UIMAD UR13, UR5, UR16, UR13 ;  /* 0x00000010050d72a4 */ /* 0x000fe4000f8e020d */
[----:B------:R-:W-:Y:S11]  /*4b10*/  UIMAD UR7, UR6, UR30, UR7 ;  /* 0x0000001e060772a4 */ /* 0x000ff6000f8e0207 */
[----:B------:R-:W-:Y:S01]  /*4b20*/  @!UPT UIADD3 URZ, UPT, UPT, URZ, URZ, URZ ;  /* 0x000000fffffff290 */ /* 0x000fe2000fffe0ff */
.L_x_88:
[----:B------:R-:W2:Y:S01]  /*4b30*/  @!UP2 LDCU.128 UR20, c[0x0][0xb10] ;  /* 0x00016200ff14a7ac */ /* 0x000ea20008000c00 */
[C---:B---3--:R-:W-:Y:S02]  /*4b40*/  ISETP.NE.U32.AND P1, PT, R4.reuse, RZ, PT ;  /* 0x000000ff0400720c */ /* 0x048fe40003f25070 */
[----:B------:R-:W-:Y:S02]  /*4b50*/  ISETP.NE.U32.AND P0, PT, R4, RZ, PT ;  /* 0x000000ff0400720c */ /* 0x000fe40003f05070 */
[C---:B------:R-:W-:Y:S02]  /*4b60*/  ISETP.NE.AND.EX P1, PT, R5.reuse, RZ, PT, P1 ;  /* 0x000000ff0500720c */ /* 0x040fe40003f25310 */
[----:B------:R-:W-:Y:S01]  /*4b70*/  ISETP.NE.AND.EX P0, PT, R5, RZ, PT, P0 ;  /* 0x000000ff0500720c */ /* 0x000fe20003f05300 */
[----:B------:R-:W3:Y:S01]  /*4b80*/  @!UP2 LDCU UR5, c[0x0][0xb0c] ;  /* 0x00016180ff05a7ac */ /* 0x000ee20008000800 */
[----:B------:R-:W-:Y:S01]  /*4b90*/  SHF.L.U32 R6, R15, 0x1f, RZ ;  /* 0x0000001f0f067819 */ /* 0x000fe200000006ff */
[----:B--2---:R-:W-:Y:S07]  /*4ba0*/  UIMAD.WIDE.U32 UR8, UR13, UR20, URZ ;  /* 0x000000140d0872a5 */ /* 0x004fee000f8e00ff */
[----:B------:R-:W-:Y:S01]  /*4bb0*/  @!UP2 UMOV UR4, UR9 ;  /* 0x000000090004ac82 */ /* 0x000fe20008000000 */
[----:B---3--:R-:W-:Y:S02]  /*4bc0*/  @!UP2 UISETP.NE.AND UP0, UPT, UR5, 0x1, UPT ;  /* 0x000000010500a88c */ /* 0x008fe4000bf05270 */
[----:B------:R-:W-:Y:S02]  /*4bd0*/  @!UP2 USHF.R.U32.HI UR4, URZ, UR21, UR4 ;  /* 0x00000015ff04a299 */ /* 0x000fe40008011604 */
[----:B------:R-:W-:Y:S02]  /*4be0*/  UIMAD.WIDE.U32 UR8, UR7, UR23, URZ ;  /* 0x00000017070872a5 */ /* 0x000fe4000f8e00ff */
[----:B------:R-:W-:Y:S02]  /*4bf0*/  @!UP2 USEL UR10, UR13, UR4, !UP0 ;  /* 0x000000040d0aa287 */ /* 0x000fe4000c000000 */
[----:B------:R-:W-:Y:S03]  /*4c00*/  @!UP2 UISETP.NE.AND UP0, UPT, UR22, 0x1, UPT ;  /* 0x000000011600a88c */ /* 0x000fe6000bf05270 */
[----:B------:R-:W-:Y:S02]  /*4c10*/  @!UP2 UMOV UR6, UR9 ;  /* 0x000000090006ac82 */ /* 0x000fe40008000000 */
[----:B------:R-:W2:Y:S02]  /*4c20*/  @!UP2 LDCU UR4, c[0x0][0xb20] ;  /* 0x00016400ff04a7ac */ /* 0x000ea40008000800 */
[----:B--2---:R-:W-:Y:S04]  /*4c30*/  @!UP2 USHF.R.U32.HI UR6, URZ, UR4, UR6 ;  /* 0x00000004ff06a299 */ /* 0x004fe80008011606 */
[----:B------:R-:W-:Y:S04]  /*4c40*/  @!UP2 USEL UR6, UR7, UR6, !UP0 ;  /* 0x000000060706a287 */ /* 0x000fe8000c000000 */
[----:B------:R-:W-:Y:S02]  /*4c50*/  @!UP2 UIADD3 UR4, UPT, UPT, -UR10, UR6, URZ ;  /* 0x000000060a04a290 */ /* 0x000fe4000fffe1ff */
[----:B------:R-:W-:Y:S02]  /*4c60*/  @!UP2 UIADD3 UR6, UPT, UPT, UR10, -UR6, URZ ;  /* 0x800000060a06a290 */ /* 0x000fe4000fffe0ff */
[----:B------:R-:W-:Y:S02]  /*4c70*/  @!UP2 UIMAD UR13, UR4, UR5, UR13 ;  /* 0x00000005040da2a4 */ /* 0x000fe4000f8e020d */
[----:B------:R-:W-:Y:S01]  /*4c80*/  @!UP2 UIMAD UR7, UR6, UR22, UR7 ;  /* 0x000000160607a2a4 */ /* 0x000fe2000f8e0207 */
[----:B------:R-:W-:Y:S11]  /*4c90*/  BRA.U UP3, `(.L_x_89) ;  /* 0x0000000103107547 */ /* 0x000ff6000b800000 */
[----:B------:R-:W-:Y:S04]  /*4ca0*/  MOV R7, UR34 ;  /* 0x0000002200077c02 */ /* 0x000fe80008000f00 */
[----:B------:R-:W-:Y:S04]  /*4cb0*/  SHF.L.U32 R7, R7, 0x1f, RZ ;  /* 0x0000001f07077819 */ /* 0x000fe800000006ff */
[----:B------:R-:W2:Y:S02]  /*4cc0*/  SYNCS.PHASECHK.TRANS64.TRYWAIT P2, [UR17+0x68], R7 ;  /* 0x00006807ff0075a7 */ /* 0x000ea40008041111 */
[----:B--2---:R-:W-:Y:S05]  /*4cd0*/  @!P2 BRA `(.L_x_90) ;  /* 0x000000280098a947 */ /* 0x004fea0003800000 */
.L_x_89:
[----:B------:R-:W-:Y:S05]  /*4ce0*/  @!P1 BRA `(.L_x_91) ;  /* 0x0000000000309947 */ /* 0x000fea0003800000 */
[----:B------:R-:W-:Y:S01]  /*4cf0*/  ISETP.NE.U32.AND P1, PT, R2, RZ, PT ;  /* 0x000000ff0200720c */ /* 0x000fe20003f25070 */
[----:B------:R-:W2:Y:S01]  /*4d00*/  LDCU.64 UR4, c[0x0][0x358] ;  /* 0x00006b00ff0477ac */ /* 0x000ea20008000a00 */
[----:B------:R-:W-:Y:S02]  /*4d10*/  IMAD.MOV.U32 R80, RZ, RZ, 0x1 ;  /* 0x00000001ff507424 */ /* 0x000fe400078e00ff */
[----:B------:R-:W-:Y:S11]  /*4d20*/  ISETP.NE.AND.EX P1, PT, R3, RZ, PT, P1 ;  /* 0x000000ff0300720c */ /* 0x000ff60003f25310 */
[----:B------:R-:W-:Y:S02]  /*4d30*/  @!UPT UIADD3 URZ, UPT, UPT, URZ, URZ, URZ ;  /* 0x000000fffffff290 */ /* 0x000fe4000fffe0ff */
[----:B------:R-:W3:Y:S01]  /*4d40*/  @P1 LDC.64 R8, c[0x0][0x888] ;  /* 0x00022200ff081b82 */ /* 0x000ee20000000a00 */
[----:B-1----:R-:W-:Y:S04]  /*4d50*/  @P1 IMAD R0, R4, UR36, RZ ;  /* 0x0000002404001c24 */ /* 0x002fe8000f8e02ff */
[----:B---3--:R-:W-:Y:S04]  /*4d60*/  @P1 IMAD.WIDE R8, R0, 0x4, R8 ;  /* 0x0000000400081825 */ /* 0x008fe800078e0208 */
[----:B------:R-:W-:Y:S01]  /*4d70*/  HFMA2 R0, -RZ, RZ, 0, 5.9604644775390625e-08 ;  /* 0x00000001ff007431 */ /* 0x000fe200000001ff */
[----:B--2--5:R2:W5:Y:S04]  /*4d80*/  @P1 LDG.E R39, desc[UR4][R8.64] ;  /* 0x0000000408271981 */ /* 0x024568000c1e1900 */
[----:B------:R-:W-:Y:S01]  /*4d90*/  @!P1 PRMT R80, R0, 0x7610, R80 ;  /* 0x0000761000509816 */ /* 0x000fe20000000050 */
[----:B--2---:R-:W3:Y:S06]  /*4da0*/  @!P1 LDC R39, c[0x0][0x880] ;  /* 0x00022000ff279b82 */ /* 0x004eec0000000800 */
.L_x_91:
[----:B---3-5:R-:W-:Y:S01]  /*4db0*/  @!P0 FSETP.EQ.AND P1, PT, R39, RZ, PT ;  /* 0x000000ff2700820b */ /* 0x028fe20003f22000 */
[----:B------:R-:W-:Y:S01]  /*4dc0*/  @!UPT UIADD3 URZ, UPT, UPT, URZ, URZ, URZ ;  /* 0x000000fffffff290 */ /* 0x000fe2000fffe0ff */
[----:B------:R-:W-:Y:S11]  /*4dd0*/  @!P0 BRA `(.L_x_92) ;  /* 0x0000000000188947 */ /* 0x000ff60003800000 */
[----:B------:R-:W-:Y:S02]  /*4de0*/  LOP3.LUT P0, RZ, R80, 0xff, RZ, 0xc0, !PT ;  /* 0x000000ff50ff7812 */ /* 0x000fe4000780c0ff */
[----:B------:R-:W-:Y:S04]  /*4df0*/  ISETP.NE.U32.AND P1, PT, R2, RZ, PT ;  /* 0x000000ff0200720c */ /* 0x000fe80003f25070 */
[----:B------:R-:W-:Y:S04]  /*4e00*/  ISETP.NE.AND.EX P1, PT, R3, RZ, PT, P1 ;  /* 0x000000ff0300720c */ /* 0x000fe80003f25310 */
[----:B------:R-:W-:Y:S03]  /*4e10*/  PLOP3.LUT P1, PT, P1, PT, PT, 0x8, 0x80 ;  /* 0x000000000080781c */ /* 0x000fe60000f2e170 */
[----:B------:R-:W-:Y:S11]  /*4e20*/  @P0 FSETP.EQ.AND P1, PT, R39, RZ, PT ;  /* 0x000000ff2700020b */ /* 0x000ff60003f22000 */
[----:B------:R-:W-:Y:S02]  /*4e30*/  @!UPT UIADD3 URZ, UPT, UPT, URZ, URZ, URZ ;  /* 0x000000fffffff290 */ /* 0x000fe4000fffe0ff */
.L_x_92:
[----:B------:R-:W2:Y:S01]  /*4e40*/  SYNCS.PHASECHK.TRANS64.TRYWAIT P0, [UR17+0x58], R6 ;  /* 0x00005806ff0075a7 */ /* 0x000ea20008001111 */
[----:B------:R-:W-:Y:S02]  /*4e50*/  ELECT P2, URZ, PT ;  /* 0x0000000000ff782f */ /* 0x000fe40003840000 */
[----:B------:R-:W-:Y:S01]  /*4e60*/  IADD3 R14, PT, PT, R14, 0x1, RZ ;  /* 0x000000010e0e7810 */ /* 0x000fe20007ffe0ff */
[----:B--2---:R-:W-:Y:S10]  /*4e70*/  @!P0 BRA `(.L_x_93) ;  /* 0x0000002800488947 */ /* 0x004ff40003800000 */
.L_x_149:
[----:B------:R-:W-:Y:S01]  /*4e80*/  PLOP3.LUT P1, PT, P1, P2, PT, 0xf2, 0x2f ;  /* 0x00000000002f781c */ /* 0x000fe20000f25e72 */
[----:B------:R-:W-:Y:S01]  /*4e90*/  UMOV UR18, 0x0 ;  /* 0x0000000000127882 */ /* 0x000fe20000000000 */
[----:B------:R-:W-:Y:S01]  /*4ea0*/  UMOV UR19, 0x10000000 ;  /* 0x1000000000137882 */ /* 0x000fe20000000000 */
[----:B------:R-:W-:Y:S01]  /*4eb0*/  UMOV UR12, UR36 ;  /* 0x00000024000c7c82 */ /* 0x000fe20008000000 */
[----:B------:R-:W-:Y:S01]  /*4ec0*/  LOP3.LUT R15, R15, 0x1, RZ, 0x3c, !PT ;  /* 0x000000010f0f7812 */ /* 0x000fe200078e3cff */
[----:B------:R-:W-:Y:S01]  /*4ed0*/  UPLOP3.LUT UP3, UPT, UPT, UPT, UPT, 0x80, 0x8 ;  /* 0x000000000008789c */ /* 0x000fe20003f6f070 */
[----:B------:R-:W-:Y:S07]  /*4ee0*/  UMOV UR36, UR24 ;  /* 0x0000001800247c82 */ /* 0x000fee0008000000 */
[----:B-1----:R-:W-:Y:S01]  /*4ef0*/  @!P1 IADD3 R6, P0, PT, R16, 0x580, RZ ;  /* 0x0000058010069810 */ /* 0x002fe20007f1e0ff */
[----:B------:R-:W-:Y:S03]  /*4f00*/  VOTEU.ALL UP0, P1 ;  /* 0x0000000000ff7886 */ /* 0x000fe60000800000 */
[----:B------:R-:W-:Y:S01]  /*4f10*/  @!P1 R2UR UR5, R6 ;  /* 0x00000000060592ca */ /* 0x000fe200000e0000 */
[----:B------:R-:W-:Y:S01]  /*4f20*/  @!P1 IMAD.X R0, RZ, RZ, R17, P0 ;  /* 0x000000ffff009224 */ /* 0x000fe200000e0611 */
[----:B------:R-:W-:Y:S01]  /*4f30*/  @!UP0 USHF.L.U32 UR10, UR45, 0x6, URZ ;  /* 0x000000062d0a8899 */ /* 0x000fe200080006ff */
[----:B------:R-:W-:Y:S01]  /*4f40*/  ISETP.NE.AND P0, PT, R14, 0x2, PT ;  /* 0x000000020e00780c */ /* 0x000fe20003f05270 */
[----:B------:R-:W-:Y:S02]  /*4f50*/  @!UP0 USHF.L.U32 UR11, UR46, 0x6, URZ ;  /* 0x000000062e0b8899 */ /* 0x000fe400080006ff */
[----:B------:R-:W-:Y:S01]  /*4f60*/  @!P1 R2UR UR4, R0 ;  /* 0x00000000000492ca */ /* 0x000fe200000e0000 */
[----:B------:R-:W-:Y:S01]  /*4f70*/  @!UP0 UIADD3 UR8, UPT, UPT, UR17, 0x200, URZ ;  /* 0x0000020011088890 */ /* 0x000fe2000fffe0ff */
[----:B------:R-:W-:Y:S01]  /*4f80*/  SEL R0, RZ, 0x1, P0 ;  /* 0x00000001ff007807 */ /* 0x000fe20000000000 */
[----:B------:R-:W-:Y:S01]  /*4f90*/  @!UP0 UIADD3 UR9, UPT, UPT, UR17, 0x50, URZ ;  /* 0x0000005011098890 */ /* 0x000fe2000fffe0ff */
[----:B------:R-:W-:Y:S01]  /*4fa0*/  SEL R14, R14, RZ, P0 ;  /* 0x000000ff0e0e7207 */ /* 0x000fe20000000000 */
[----:B------:R-:W-:Y:S01]  /*4fb0*/  VOTEU.ALL UP0, P1 ;  /* 0x0000000000ff7886 */ /* 0x000fe20000800000 */
[----:B------:R-:W-:Y:S01]  /*4fc0*/  LOP3.LUT R13, R13, R0, RZ, 0x3c, !PT ;  /* 0x000000000d0d7212 */ /* 0x000fe200078e3cff */
[----:B------:R-:W-:Y:S01]  /*4fd0*/  IMAD.U32 R6, RZ, RZ, UR5 ;  /* 0x00000005ff067e24 */ /* 0x000fe2000f8e00ff */
[----:B------:R-:W-:Y:S02]  /*4fe0*/  UIADD3 UR45, UPT, UPT, UR7, UR55, URZ ;  /* 0x00000037072d7290 */ /* 0x000fe4000fffe0ff */
[----:B------:R-:W-:Y:S03]  /*4ff0*/  UIADD3 UR46, UPT, UPT, UR13, UR58, URZ ;  /* 0x0000003a0d2e7290 */ /* 0x000fe6000fffe0ff */
[----:B------:R-:W-:Y:S01]  /*5000*/  IMAD.U32 R7, RZ, RZ, UR4 ;  /* 0x00000004ff077e24 */ /* 0x000fe2000f8e00ff */
[----:B------:R-:W-:Y:S04]  /*5010*/  @!P1 R2UR UR4, R6 ;  /* 0x00000000060492ca */ /* 0x000fe800000e0000 */
[----:B------:R-:W-:Y:S11]  /*5020*/  @!P1 R2UR UR5, R7 ;  /* 0x00000000070592ca */ /* 0x000ff600000e0000 */
[----:B------:R-:W-:Y:S02]  /*5030*/  @!UPT UIADD3 URZ, UPT, UPT, URZ, URZ, URZ ;  /* 0x000000fffffff290 */ /* 0x000fe4000fffe0ff */
[----:B------:R2:W-:Y:S01]  /*5040*/  @!UP0 UTMALDG.3D [UR8], [UR4], desc[UR18] ;  /* 0x00001208040085b4 */ /* 0x0005e20008011000 */
[----:B------:R2:W-:Y:S01]  /*5050*/  @!P1 SYNCS.ARRIVE.TRANS64.RED.A0TR RZ, [UR17+0x50], R12 ;  /* 0x0000500cffff99a7 */ /* 0x0005e20008300411 */
[----:B------:R-:W-:Y:S01]  /*5060*/  SYNCS.ARRIVE.TRANS64.RED.A1T0 RZ, [UR27], RZ ;  /* 0x000000ffffff79a7 */ /* 0x000fe2000810041b */
[----:B------:R-:W-:Y:S05]  /*5070*/  BRA.U UP1, `(.L_x_94) ;  /* 0xfffffff5018c7547 */ /* 0x000fea000b83ffff */
[----:B------:R-:W-:Y:S07]  /*5080*/  MOV R0, UR17 ;  /* 0x0000001100007c02 */ /* 0x000fee0008000f00 */
.L_x_95:
[----:B-1----:R-:W-:-:S04]  /*5090*/  SHF.L.U32 R2, R15, 0x1f, RZ ;  /* 0x0000001f0f027819 */ /* 0x002fc800000006ff */
[----:B------:R1:W3:Y:S03]  /*50a0*/  SYNCS.PHASECHK.TRANS64.TRYWAIT P0, [R0+URZ+0x58], R2 ;  /* 0x00005802000075a7 */ /* 0x0002e600080011ff */
[----:B---3--:R-:W-:Y:S05]  /*50b0*/  @!P0 NANOSLEEP.SYNCS 0x989680 ;  /* 0x009896800000895d */ /* 0x008fea0003900000 */
[----:B------:R-:W3:Y:S02]  /*50c0*/  @!P0 SYNCS.PHASECHK.TRANS64 P0, [R0+URZ+0x58], R2 ;  /* 0x00005802000085a7 */ /* 0x000ee400080010ff */
[----:B--23--:R-:W-:Y:S05]  /*50d0*/  @P0 EXIT ;  /* 0x000000000000094d */ /* 0x00cfea0003800000 */
[----:B------:R-:W-:Y:S05]  /*50e0*/  BRA `(.L_x_95) ;  /* 0xfffffffc00e87947 */ /* 0x000fea000383ffff */
.L_x_86:
[----:B------:R-:W-:-:S06]  /*50f0*/  UISETP.GE.AND UP0, UPT, UR13, 0x4, UPT ;  /* 0x000000040d00788c */ /* 0x000fcc000bf06270 */
[----:B------:R-:W-:-:S13]  /*5100*/  PLOP3.LUT P0, PT, PT, PT, UP0, 0x80, 0x8 ;  /* 0x000000000008781c */ /* 0x000fda0003f0f008 */
[----:B------:R-:W-:Y:S05]  /*5110*/  @!P0 EXIT ;  /* 0x000000000000894d */ /* 0x000fea0003800000 */
[----:B------:R-:W1:Y:S08]  /*5120*/  S2UR UR4, SR_CgaCtaId ;  /* 0x00000000000479c3 */ /* 0x000e700000008800 */
[----:B------:R-:W-:Y:S01]  /*5130*/  BAR.SYNC.DEFER_BLOCKING 0x6, 0xa0 ;  /* 0x0182800000007b1d */ /* 0x000fe20000010000 */
[----:B------:R-:W-:Y:S01]  /*5140*/  IMAD.SHL.U32 R6, R69, 0x40, RZ ;  /* 0x0000004045067824 */ /* 0x000fe200078e00ff */
[----:B------:R-:W-:Y:S01]  /*5150*/  SHF.R.U32.HI R7, RZ, 0x1, R69 ;  /* 0x00000001ff077819 */ /* 0x000fe20000011645 */
[----:B------:R-:W-:Y:S01]  /*5160*/  IMAD.SHL.U32 R3, R81, 0x800, RZ ;  /* 0x0000080051037824 */ /* 0x000fe200078e00ff */
[----:B------:R-:W-:Y:S01]  /*5170*/  CS2R R84, SRZ ;  /* 0x0000000000547805 */ /* 0x000fe2000001ff00 */
[C---:B------:R-:W-:Y:S01]  /*5180*/  IMAD.U32 R37, R69.reuse, 0x10000, RZ ;  /* 0x0001000045257824 */ /* 0x040fe200078e00ff */
[----:B------:R-:W-:Y:S01]  /*5190*/  UMOV UR44, 0x400 ;  /* 0x00000400002c7882 */ /* 0x000fe20000000000 */
[C---:B------:R-:W-:Y:S01]  /*51a0*/  LOP3.LUT R2, R6.reuse, 0x180, RZ, 0xc0, !PT ;  /* 0x0000018006027812 */ /* 0x040fe200078ec0ff */
[----:B------:R-:W2:Y:S01]  /*51b0*/  LDC.64 R74, c[0x0][0x888] ;  /* 0x00022200ff4a7b82 */ /* 0x000ea20000000a00 */
[----:B------:R-:W-:Y:S01]  /*51c0*/  LOP3.LUT R6, R6, 0x640, RZ, 0xc0, !PT ;  /* 0x0000064006067812 */ /* 0x000fe200078ec0ff */
[----:B------:R-:W-:Y:S01]  /*51d0*/  IMAD.MOV.U32 R36, RZ, RZ, RZ ;  /* 0x000000ffff247224 */ /* 0x000fe200078e00ff */
[----:B------:R-:W-:Y:S01]  /*51e0*/  LOP3.LUT R7, R2, 0x20, R7, 0xf8, !PT ;  /* 0x0000002002077812 */ /* 0x000fe200078ef807 */
[----:B------:R-:W-:Y:S01]  /*51f0*/  IMAD.SHL.U32 R2, R69, 0x8, RZ ;  /* 0x0000000845027824 */ /* 0x000fe200078e00ff */
[----:B------:R-:W-:Y:S01]  /*5200*/  LOP3.LUT R3, R6, 0x800, R3, 0xf8, !PT ;  /* 0x0000080006037812 */ /* 0x000fe200078ef803 */
[----:B------:R-:W-:Y:S01]  /*5210*/  IMAD.MOV.U32 R86, RZ, RZ, RZ ;  /* 0x000000ffff567224 */ /* 0x000fe200078e00ff */
[----:B------:R-:W3:Y:S01]  /*5220*/  LDCU UR53, c[0x0][0x370] ;  /* 0x00006e00ff3577ac */ /* 0x000ee20008000800 */
[----:B------:R-:W4:Y:S01]  /*5230*/  LDC.64 R76, c[0x0][0x890] ;  /* 0x00022400ff4c7b82 */ /* 0x000f220000000a00 */
[----:B------:R-:W-:Y:S01]  /*5240*/  LOP3.LUT R2, R7, 0x30, R2, 0x78, !PT ;  /* 0x0000003007027812 */ /* 0x000fe200078e7802 */
[----:B------:R-:W-:Y:S01]  /*5250*/  IMAD.MOV.U32 R83, RZ, RZ, RZ ;  /* 0x000000ffff537224 */ /* 0x000fe200078e00ff */
[----:B------:R-:W2:Y:S02]  /*5260*/  LDCU.64 UR62, c[0x0][0x348] ;  /* 0x00006900ff3e77ac */ /* 0x000ea40008000a00 */
[----:B------:R-:W-:Y:S01]  /*5270*/  LOP3.LUT R79, R3, R2, RZ, 0xfc, !PT ;  /* 0x00000002034f7212 */ /* 0x000fe200078efcff */
[----:B------:R-:W-:Y:S01]  /*5280*/  IMAD.SHL.U32 R3, R81, 0x200000, RZ ;  /* 0x0020000051037824 */ /* 0x000fe200078e00ff */
[----:B-1----:R-:W-:Y:S01]  /*5290*/  ULEA UR44, UR4, UR44, 0x18 ;  /* 0x0000002c042c7291 */ /* 0x002fe2000f8ec0ff */
[----:B------:R-:W1:Y:S01]  /*52a0*/  LDC.64 R72, c[0x0][0x8b0] ;  /* 0x00022c00ff487b82 */ /* 0x000e620000000a00 */
[----:B------:R-:W-:Y:S01]  /*52b0*/  IMAD.SHL.U32 R2, R69, 0x10, RZ ;  /* 0x0000001045027824 */ /* 0x000fe200078e00ff */
[----:B------:R-:W1:Y:S01]  /*52c0*/  LDCU UR41, c[0x0][0xb0c] ;  /* 0x00016180ff2977ac */ /* 0x000e620008000800 */
[----:B------:R-:W-:-:S02]  /*52d0*/  LOP3.LUT R3, R3, 0x200000, RZ, 0xc0, !PT ;  /* 0x0020000003037812 */ /* 0x000fc400078ec0ff */
[----:B------:R-:W-:Y:S01]  /*52e0*/  VIADD R78, R79, UR44 ;  /* 0x0000002c4f4e7c36 */ /* 0x000fe20008000000 */
[----:B------:R-:W-:Y:S01]  /*52f0*/  UIADD3 UR4, UPT, UPT, UR44, 0x1200, URZ ;  /* 0x000012002c047890 */ /* 0x000fe2000fffe0ff */
[----:B------:R-:W-:Y:S01]  /*5300*/  LOP3.LUT R37, R3, 0x400000, R37, 0xf8, !PT ;  /* 0x0040000003257812 */ /* 0x000fe200078ef825 */
[----:B------:R-:W3:Y:S01]  /*5310*/  LDS R0, [UR44+0x120] ;  /* 0x0001202cff007984 */ /* 0x000ee20008000800 */
[----:B------:R-:W1:Y:S01]  /*5320*/  LDC.64 R70, c[0x0][0x8a8] ;  /* 0x00022a00ff467b82 */ /* 0x000e620000000a00 */
[----:B------:R-:W-:Y:S01]  /*5330*/  LOP3.LUT R2, R2, 0x20, RZ, 0xc0, !PT ;  /* 0x0000002002027812 */ /* 0x000fe200078ec0ff */
[----:B------:R-:W1:Y:S01]  /*5340*/  LDCU UR61, c[0x0][0xb20] ;  /* 0x00016400ff3d77ac */ /* 0x000e620008000800 */
[----:B------:R-:W-:Y:S02]  /*5350*/  IMAD.U32 R87, RZ, RZ, UR4 ;  /* 0x00000004ff577e24 */ /* 0x000fe4000f8e00ff */
[----:B------:R-:W-:Y:S01]  /*5360*/  IADD3 R78, PT, PT, -R2, 0x200, R78 ;  /* 0x00000200024e7810 */ /* 0x000fe20007ffe14e */
[----:B------:R-:W1:Y:S01]  /*5370*/  LDCU UR39, c[0x0][0xb30] ;  /* 0x00016600ff2777ac */ /* 0x000e620008000800 */
[----:B------:R-:W1:Y:S01]  /*5380*/  LDCU.64 UR56, c[0x0][0x888] ;  /* 0x00011100ff3877ac */ /* 0x000e620008000a00 */
[----:B------:R-:W1:Y:S01]  /*5390*/  LDCU.64 UR42, c[0x0][0xb28] ;  /* 0x00016500ff2a77ac */ /* 0x000e620008000a00 */
[----:B------:R-:W1:Y:S01]  /*53a0*/  LDCU.128 UR48, c[0x0][0xb10] ;  /* 0x00016200ff3077ac */ /* 0x000e620008000c00 */
[----:B------:R-:W1:Y:S01]  /*53b0*/  LDCU UR52, c[0x0][0x374] ;  /* 0x00006e80ff3477ac */ /* 0x000e620008000800 */
[----:B------:R-:W-:Y:S01]  /*53c0*/  UIADD3 UR59, UPT, UPT, UR44, 0x200, URZ ;  /* 0x000002002c3b7890 */ /* 0x000fe2000fffe0ff */
[----:B--234-:R-:W-:-:S11]  /*53d0*/  IMAD.IADD R37, R0, 0x1, R37 ;  /* 0x0000000100257824 */ /* 0x01cfd600078e0225 */
.L_x_113:
[----:B------:R-:W-:Y:S02]  /*53e0*/  LEA R3, R83, UR44, 0x3 ;  /* 0x0000002c53037c11 */ /* 0x000fe4000f8e18ff */
[----:B------:R-:W-:Y:S02]  /*53f0*/  SHF.L.U32 R0, R85, 0x1f, RZ ;  /* 0x0000001f55007819 */ /* 0x000fe400000006ff */
[----:B-1----:R-:W-:Y:S02]  /*5400*/  LEA R4, R83, UR44, 0x4 ;  /* 0x0000002c53047c11 */ /* 0x002fe4000f8e20ff */
[----:B------:R-:W2:Y:S02]  /*5410*/  SYNCS.PHASECHK.TRANS64.TRYWAIT P0, [R3+URZ+0x70], R0 ;  /* 0x00007000030075a7 */ /* 0x000ea400080011ff */
[----:B--2---:R-:W-:Y:S05]  /*5420*/  @!P0 BRA `(.L_x_96) ;  /* 0x0000002000f48947 */ /* 0x004fea0003800000 */
.L_x_150:
[----:B------:R-:W3:Y:S01]  /*5430*/  LDS.128 R4, [R4+0x100] ;  /* 0x0001000004047984 */ /* 0x000ee20000000c00 */
[----:B------:R-:W-:Y:S01]  /*5440*/  UISETP.GE.AND UP0, UPT, UR40, 0x1, UPT ;  /* 0x000000012800788c */ /* 0x000fe2000bf06270 */
[----:B------:R-:W-:Y:S01]  /*5450*/  @!PT LDS RZ, [RZ] ;  /* 0x00000000fffff984 */ /* 0x000fe20000000800 */
[----:B------:R-:W-:Y:S01]  /*5460*/  @!PT LDS RZ, [RZ] ;  /* 0x00000000fffff984 */ /* 0x000fe20000000800 */
[----:B------:R-:W-:Y:S01]  /*5470*/  @!PT LDS RZ, [RZ] ;  /* 0x00000000fffff984 */ /* 0x000fe20000000800 */
[----:B------:R-:W-:Y:S01]  /*5480*/  @!PT LDS RZ, [RZ] ;  /* 0x00000000fffff984 */ /* 0x000fe20000000800 */
[----:B------:R4:W-:Y:S06]  /*5490*/  MEMBAR.ALL.CTA ;  /* 0x0000000000007992 */ /* 0x0009ec0000008000 */
[----:B----4-:R-:W4:Y:S01]  /*54a0*/  FENCE.VIEW.ASYNC.S ;  /* 0x00000000000073c6 */ /* 0x010f220000000000 */
[----:B---3--:R-:W-:Y:S11]  /*54b0*/  LOP3.LUT P0, RZ, R6, 0x1, RZ, 0xc0, !PT ;  /* 0x0000000106ff7812 */ /* 0x008ff6000780c0ff */
[----:B------:R-:W-:Y:S02]  /*54c0*/  @!UPT UIADD3 URZ, UPT, UPT, URZ, URZ, URZ ;  /* 0x000000fffffff290 */ /* 0x000fe4000fffe0ff */
[----:B----4-:R-:W-:Y:S01]  /*54d0*/  VOTEU.ANY UP1, P0 ;  /* 0x0000000000ff7886 */ /* 0x010fe20000020100 */
[----:B------:R-:W-:Y:S01]  /*54e0*/  PLOP3.LUT P0, PT, PT, PT, UP1, 0x80, 0x8 ;  /* 0x000000000008781c */ /* 0x000fe20003f0f018 */
[----:B------:R-:W-:Y:S11]  /*54f0*/  UP2UR UR47, UPR, URZ, 0x2 ;  /* 0x00000002ff2f7883 */ /* 0x000ff60008000000 */
[----:B------:R-:W-:Y:S01]  /*5500*/  @!UPT UIADD3 URZ, UPT, UPT, URZ, URZ, URZ ;  /* 0x000000fffffff290 */ /* 0x000fe2000fffe0ff */
        /* <DEDUP_REMOVED lines=13> */
[----:B-1----:R-:W-:Y:S02]  /*55e0*/  UIMAD.WIDE.U32 UR4, UR52, UR51, URZ ;  /* 0x00000033340472a5 */ /* 0x002fe4000f8e00ff */
[----:B------:R-:W-:Y:S02]  /*55f0*/  UIMAD.WIDE.U32 UR6, UR53, UR48, URZ ;  /* 0x00000030350672a5 */ /* 0x000fe4000f8e00ff */
[----:B------:R-:W-:Y:S02]  /*5600*/  UISETP.NE.AND UP0, UPT, UR50, 0x1, UPT ;  /* 0x000000013200788c */ /* 0x000fe4000bf05270 */
[----:B------:R-:W-:Y:S02]  /*5610*/  UIMAD.WIDE.U32 UR8, UR37, UR51, URZ ;  /* 0x00000033250872a5 */ /* 0x000fe4000f8e00ff */
[----:B------:R-:W-:Y:S02]  /*5620*/  UIMAD.WIDE.U32 UR10, UR38, UR48, URZ ;  /* 0x00000030260a72a5 */ /* 0x000fe4000f8e00ff */
[----:B------:R-:W-:Y:S02]  /*5630*/  UISETP.NE.AND UP1, UPT, UR41, 0x1, UPT ;  /* 0x000000012900788c */ /* 0x000fe4000bf25270 */
[----:B------:R-:W-:Y:S01]  /*5640*/  UISETP.NE.AND UP2, UPT, UR40, 0x1, UPT ;  /* 0x000000012800788c */ /* 0x000fe2000bf45270 */
[----:B------:R-:W-:Y:S02]  /*5650*/  UMOV UR4, UR5 ;  /* 0x0000000500047c82 */ /* 0x000fe40008000000 */
[----:B------:R-:W-:Y:S03]  /*5660*/  USHF.R.U32.HI UR5, URZ, UR61, UR4 ;  /* 0x0000003dff057299 */ /* 0x000fe60008011604 */
[----:B------:R-:W-:Y:S02]  /*5670*/  UMOV UR4, UR7 ;  /* 0x0000000700047c82 */ /* 0x000fe40008000000 */
[----:B------:R-:W-:Y:S02]  /*5680*/  USHF.R.U32.HI UR7, URZ, UR49, UR4 ;  /* 0x00000031ff077299 */ /* 0x000fe40008011604 */
[----:B------:R-:W-:Y:S02]  /*5690*/  USEL UR4, UR52, UR5, !UP0 ;  /* 0x0000000534047287 */ /* 0x000fe4000c000000 */
[----:B------:R-:W-:Y:S01]  /*56a0*/  USEL UR7, UR53, UR7, !UP1 ;  /* 0x0000000735077287 */ /* 0x000fe2000c800000 */
[----:B------:R-:W-:Y:S01]  /*56b0*/  UMOV UR5, UR9 ;  /* 0x0000000900057c82 */ /* 0x000fe20008000000 */
[----:B------:R-:W-:Y:S02]  /*56c0*/  UIMAD.WIDE.U32 UR8, UR4, UR42, URZ ;  /* 0x0000002a040872a5 */ /* 0x000fe4000f8e00ff */
[----:B------:R-:W-:Y:S03]  /*56d0*/  USHF.R.U32.HI UR6, URZ, UR61, UR5 ;  /* 0x0000003dff067299 */ /* 0x000fe60008011605 */
[----:B------:R-:W-:Y:S01]  /*56e0*/  UMOV UR5, UR11 ;  /* 0x0000000b00057c82 */ /* 0x000fe20008000000 */
[----:B------:R-:W-:Y:S02]  /*56f0*/  UIMAD.WIDE.U32 UR10, UR7, UR42, URZ ;  /* 0x0000002a070a72a5 */ /* 0x000fe4000f8e00ff */
[----:B------:R-:W-:Y:S02]  /*5700*/  USHF.R.U32.HI UR12, URZ, UR49, UR5 ;  /* 0x00000031ff0c7299 */ /* 0x000fe40008011605 */
[----:B------:R-:W-:Y:S01]  /*5710*/  USEL UR6, UR37, UR6, !UP0 ;  /* 0x0000000625067287 */ /* 0x000fe2000c000000 */
[----:B------:R-:W-:Y:S02]  /*5720*/  UMOV UR5, UR9 ;  /* 0x0000000900057c82 */ /* 0x000fe40008000000 */
[----:B------:R-:W-:Y:S01]  /*5730*/  UMOV UR10, UR11 ;  /* 0x0000000b000a7c82 */ /* 0x000fe20008000000 */
[----:B------:R-:W-:Y:S02]  /*5740*/  @UP2 USHF.R.U32.HI UR4, URZ, UR43, UR5 ;  /* 0x0000002bff042299 */ /* 0x000fe40008011605 */
[----:B------:R-:W-:Y:S02]  /*5750*/  @UP2 USHF.R.U32.HI UR7, URZ, UR43, UR10 ;  /* 0x0000002bff072299 */ /* 0x000fe4000801160a */
[----:B------:R-:W-:Y:S02]  /*5760*/  UIMAD UR4, UR40, UR4, URZ ;  /* 0x00000004280472a4 */ /* 0x000fe4000f8e02ff */
[----:B------:R-:W-:Y:S02]  /*5770*/  UIMAD.WIDE.U32 UR10, UR6, UR42, URZ ;  /* 0x0000002a060a72a5 */ /* 0x000fe4000f8e00ff */
[----:B------:R-:W-:Y:S02]  /*5780*/  USEL UR5, UR38, UR12, !UP1 ;  /* 0x0000000c26057287 */ /* 0x000fe4000c800000 */
[----:B------:R-:W-:Y:S02]  /*5790*/  UIMAD UR8, UR40, UR7, URZ ;  /* 0x00000007280872a4 */ /* 0x000fe4000f8e02ff */
[----:B------:R-:W-:Y:S03]  /*57a0*/  UISETP.GE.AND UP0, UPT, UR6, UR4, UPT ;  /* 0x000000040600728c */ /* 0x000fe6000bf06270 */
[----:B------:R-:W-:Y:S01]  /*57b0*/  UMOV UR4, UR11 ;  /* 0x0000000b00047c82 */ /* 0x000fe20008000000 */
[----:B------:R-:W-:Y:S02]  /*57c0*/  UISETP.GE.OR UP0, UPT, UR5, UR8, UP0 ;  /* 0x000000080500728c */ /* 0x000fe40008706670 */
[----:B------:R-:W-:Y:S02]  /*57d0*/  USHF.R.U32.HI UR4, URZ, UR43, UR4 ;  /* 0x0000002bff047299 */ /* 0x000fe40008011604 */
[----:B------:R-:W-:Y:S02]  /*57e0*/  UIMAD.WIDE.U32 UR8, UR5, UR42, URZ ;  /* 0x0000002a050872a5 */ /* 0x000fe4000f8e00ff */
[----:B------:R-:W-:Y:S02]  /*57f0*/  USEL UR11, UR6, UR4, !UP2 ;  /* 0x00000004060b7287 */ /* 0x000fe4000d000000 */
[----:B------:R-:W-:Y:S02]  /*5800*/  UIADD3 UR8, UPT, UPT, -UR5, URZ, URZ ;  /* 0x000000ff05087290 */ /* 0x000fe4000fffe1ff */
[----:B------:R-:W-:Y:S01]  /*5810*/  UIADD3 UR10, UPT, UPT, -UR11, URZ, URZ ;  /* 0x000000ff0b0a7290 */ /* 0x000fe2000fffe1ff */
[----:B------:R-:W-:Y:S01]  /*5820*/  @!UP0 UMOV UR4, UR9 ;  /* 0x0000000900048c82 */ /* 0x000fe20008000000 */
[----:B------:R-:W-:Y:S02]  /*5830*/  UIADD3 UR9, UPT, UPT, -UR6, URZ, URZ ;  /* 0x000000ff06097290 */ /* 0x000fe4000fffe1ff */
[----:B------:R-:W-:Y:S02]  /*5840*/  @!UP0 USHF.R.U32.HI UR4, URZ, UR43, UR4 ;  /* 0x0000002bff048299 */ /* 0x000fe40008011604 */
[----:B------:R-:W-:Y:S02]  /*5850*/  UIMAD UR10, UR40, UR10, UR6 ;  /* 0x0000000a280a72a4 */ /* 0x000fe4000f8e0206 */
[----:B------:R-:W-:Y:S04]  /*5860*/  @!UP0 USEL UR4, UR5, UR4, !UP2 ;  /* 0x0000000405048287 */ /* 0x000fe8000d000000 */
[----:B------:R-:W-:Y:S02]  /*5870*/  @!UP0 UIMAD UR10, UR7, UR10, UR4 ;  /* 0x0000000a070a82a4 */ /* 0x000fe4000f8e0204 */
[----:B------:R-:W-:Y:S02]  /*5880*/  @!UP0 UIADD3 UR11, UPT, UPT, UR11, -UR4, URZ ;  /* 0x800000040b0b8290 */ /* 0x000fe4000fffe0ff */
[----:B------:R-:W-:Y:S02]  /*5890*/  UIMAD UR7, UR41, UR8, UR38 ;  /* 0x00000008290772a4 */ /* 0x000fe4000f8e0226 */
[----:B------:R-:W-:Y:S02]  /*58a0*/  @!UP0 UIMAD UR6, UR11, UR40, UR5 ;  /* 0x000000280b0682a4 */ /* 0x000fe4000f8e0205 */
[----:B------:R-:W-:Y:S01]  /*58b0*/  UIMAD UR4, UR50, UR9, UR37 ;  /* 0x00000009320472a4 */ /* 0x000fe2000f8e0225 */
[----:B------:R-:W-:Y:S02]  /*58c0*/  @!UP0 UMOV UR5, UR10 ;  /* 0x0000000a00058c82 */ /* 0x000fe40008000000 */
[----:B------:R-:W-:Y:S02]  /*58d0*/  UIMAD UR38, UR5, UR41, UR7 ;  /* 0x00000029052672a4 */ /* 0x000fe4000f8e0207 */
[----:B------:R-:W-:Y:S11]  /*58e0*/  UIMAD UR37, UR6, UR50, UR4 ;  /* 0x00000032062572a4 */ /* 0x000ff6000f8e0204 */
[----:B------:R-:W-:Y:S01]  /*58f0*/  @!UPT UIADD3 URZ, UPT, UPT, URZ, URZ, URZ ;  /* 0x000000fffffff290 */ /* 0x000fe2000fffe0ff */
.L_x_97:
[----:B-1----:R-:W-:Y:S01]  /*5900*/  UISETP.NE.AND UP0, UPT, UR39, 0x1, UPT ;  /* 0x000000012700788c */ /* 0x002fe2000bf05270 */
[----:B------:R-:W-:Y:S10]  /*5910*/  IADD3 R83, PT, PT, R83, 0x1, RZ ;  /* 0x0000000153537810 */ /* 0x000ff40007ffe0ff */
[----:B------:R-:W1:Y:S01]  /*5920*/  @!UP0 LDCU.128 UR12, c[0x0][0xb10] ;  /* 0x00016200ff0c87ac */ /* 0x000e620008000c00 */
[----:B------:R-:W3:Y:S01]  /*5930*/  @!UP0 LDCU UR5, c[0x0][0xb0c] ;  /* 0x00016180ff0587ac */ /* 0x000ee20008000800 */
[----:B------:R-:W4:Y:S01]  /*5940*/  @!UP0 LDCU UR10, c[0x0][0xb20] ;  /* 0x00016400ff0a87ac */ /* 0x000f220008000800 */
[----:B-1----:R-:W-:Y:S02]  /*5950*/  UIMAD.WIDE.U32 UR8, UR38, UR12, URZ ;  /* 0x0000000c260872a5 */ /* 0x002fe4000f8e00ff */
[----:B------:R-:W-:Y:S02]  /*5960*/  UIMAD.WIDE.U32 UR6, UR37, UR15, URZ ;  /* 0x0000000f250672a5 */ /* 0x000fe4000f8e00ff */
[----:B------:R-:W-:Y:S03]  /*5970*/  @!UP0 UISETP.NE.AND UP1, UPT, UR14, 0x1, UPT ;  /* 0x000000010e00888c */ /* 0x000fe6000bf25270 */
[----:B------:R-:W-:Y:S01]  /*5980*/  @!UP0 UMOV UR4, UR9 ;  /* 0x0000000900048c82 */ /* 0x000fe20008000000 */
[----:B---3--:R-:W-:Y:S02]  /*5990*/  @!UP0 UISETP.NE.AND UP2, UPT, UR5, 0x1, UPT ;  /* 0x000000010500888c */ /* 0x008fe4000bf45270 */
[----:B------:R-:W-:Y:S01]  /*59a0*/  @!UP0 USHF.R.U32.HI UR4, URZ, UR13, UR4 ;  /* 0x0000000dff048299 */ /* 0x000fe20008011604 */
[----:B------:R-:W-:Y:S02]  /*59b0*/  @!UP0 UMOV UR6, UR7 ;  /* 0x0000000700068c82 */ /* 0x000fe40008000000 */
[----:B----4-:R-:W-:Y:S02]  /*59c0*/  @!UP0 USHF.R.U32.HI UR6, URZ, UR10, UR6 ;  /* 0x0000000aff068299 */ /* 0x010fe40008011606 */
[----:B------:R-:W-:Y:S02]  /*59d0*/  @!UP0 USEL UR7, UR38, UR4, !UP2 ;  /* 0x0000000426078287 */ /* 0x000fe4000d000000 */
[----:B------:R-:W-:Y:S04]  /*59e0*/  @!UP0 USEL UR6, UR37, UR6, !UP1 ;  /* 0x0000000625068287 */ /* 0x000fe8000c800000 */
[----:B------:R-:W-:Y:S02]  /*59f0*/  @!UP0 UIADD3 UR4, UPT, UPT, -UR7, UR6, URZ ;  /* 0x0000000607048290 */ /* 0x000fe4000fffe1ff */
[----:B------:R-:W-:Y:S02]  /*5a00*/  @!UP0 UIADD3 UR6, UPT, UPT, UR7, -UR6, URZ ;  /* 0x8000000607068290 */ /* 0x000fe4000fffe0ff */
[----:B------:R-:W-:Y:S02]  /*5a10*/  @!UP0 UIMAD UR38, UR4, UR5, UR38 ;  /* 0x00000005042682a4 */ /* 0x000fe4000f8e0226 */
[----:B------:R-:W-:Y:S02]  /*5a20*/  @!UP0 UIMAD UR37, UR6, UR14, UR37 ;  /* 0x0000000e062582a4 */ /* 0x000fe4000f8e0225 */
[----:B------:R-:W-:Y:S09]  /*5a30*/  ULOP3.LUT UP0, URZ, UR59, 0x1b0, URZ, 0xc0, !UPT ;  /* 0x000001b03bff7892 */ /* 0x000ff2000f80c0ff */
[----:B------:R-:W-:Y:S05]  /*5a40*/  BRA.U !UP0, `(.L_x_98) ;  /* 0x0000000108407547 */ /* 0x000fea000b800000 */
[----:B------:R-:W1:Y:S01]  /*5a50*/  LDCU.64 UR8, c[0x4][0x80] ;  /* 0x01001000ff0877ac */ /* 0x000e620008000a00 */
[----:B------:R-:W-:Y:S01]  /*5a60*/  MOV R3, 0x0 ;  /* 0x0000000000037802 */ /* 0x000fe20000000f00 */
[----:B------:R-:W-:Y:S02]  /*5a70*/  HFMA2 R12, -RZ, RZ, 0, 5.9604644775390625e-08 ;  /* 0x00000001ff0c7431 */ /* 0x000fe400000001ff */
[----:B------:R-:W-:Y:S02]  /*5a80*/  IMAD.MOV.U32 R8, RZ, RZ, 0x70 ;  /* 0x00000070ff087424 */ /* 0x000fe400078e00ff */
[----:B------:R-:W-:Y:S01]  /*5a90*/  IMAD.MOV.U32 R13, RZ, RZ, RZ ;  /* 0x000000ffff0d7224 */ /* 0x000fe200078e00ff */
[----:B------:R-:W3:Y:S01]  /*5aa0*/  LDCU.64 UR6, c[0x4][0x88] ;  /* 0x01001100ff0677ac */ /* 0x000ee20008000a00 */
[----:B------:R-:W4:Y:S01]  /*5ab0*/  LDC.64 R2, c[0x4][R3] ;  /* 0x0100000003027b82 */ /* 0x000f220000000a00 */
[----:B------:R-:W2:Y:S01]  /*5ac0*/  LDCU.64 UR4, c[0x4][0x8] ;  /* 0x01000100ff0477ac */ /* 0x000ea20008000a00 */
[----:B-1----:R-:W-:Y:S01]  /*5ad0*/  MOV R5, UR9 ;  /* 0x0000000900057c02 */ /* 0x002fe20008000f00 */
[----:B------:R-:W-:Y:S01]  /*5ae0*/  IMAD.U32 R4, RZ, RZ, UR8 ;  /* 0x00000008ff047e24 */ /* 0x000fe2000f8e00ff */
[----:B---3--:R-:W-:Y:S01]  /*5af0*/  MOV R7, UR7 ;  /* 0x0000000700077c02 */ /* 0x008fe20008000f00 */
[----:B------:R-:W-:Y:S01]  /*5b00*/  IMAD.U32 R6, RZ, RZ, UR6 ;  /* 0x00000006ff067e24 */ /* 0x000fe2000f8e00ff */
[----:B--2---:R-:W-:Y:S01]  /*5b10*/  MOV R11, UR5 ;  /* 0x00000005000b7c02 */ /* 0x004fe20008000f00 */
[----:B------:R-:W-:Y:S02]  /*5b20*/  IMAD.U32 R10, RZ, RZ, UR4 ;  /* 0x00000004ff0a7e24 */ /* 0x000fe4000f8e00ff */
[----:B------:R-:W-:Y:S07]  /*5b30*/  LEPC R20, `(.L_x_98) ;  /* 0x000000001014794e */ /* 0x000fee0000000000 */
[----:B----45:R-:W-:Y:S05]  /*5b40*/  CALL.ABS.NOINC R2 ;  /* 0x0000000002007343 */ /* 0x030fea0003c00000 */
.L_x_98:
[----:B------:R-:W-:Y:S01]  /*5b50*/  LOP3.LUT P0, RZ, R87, 0x1b0, RZ, 0xc0, !PT ;  /* 0x000001b057ff7812 */ /* 0x000fe2000780c0ff */
[----:B------:R-:W-:Y:S11]  /*5b60*/  BSSY.RECONVERGENT B6, `(.L_x_99) ;  /* 0x0000013000067945 */ /* 0x000ff60003800200 */
[----:B------:R-:W-:Y:S01]  /*5b70*/  @!UPT UIADD3 URZ, UPT, UPT, URZ, URZ, URZ ;  /* 0x000000fffffff290 */ /* 0x000fe2000fffe0ff */
[----:B------:R-:W-:Y:S05]  /*5b80*/  @!P0 BRA `(.L_x_100) ;  /* 0x0000000000408947 */ /* 0x000fea0003800000 */
        /* <DEDUP_REMOVED lines=16> */
.L_x_100:
[----:B------:R-:W-:Y:S05]  /*5c90*/  BSYNC.RECONVERGENT B6 ;  /* 0x0000000000067941 */ /* 0x000fea0003800200 */
.L_x_99:
[----:B------:R-:W-:Y:S01]  /*5ca0*/  ISETP.NE.U32.AND P3, PT, R76, RZ, PT ;  /* 0x000000ff4c00720c */ /* 0x000fe20003f65070 */
[----:B------:R-:W-:Y:S01]  /*5cb0*/  UISETP.NE.AND UP1, UPT, UR60, URZ, UPT ;  /* 0x000000ff3c00728c */ /* 0x000fe2000bf25270 */
[----:B------:R-:W-:Y:S02]  /*5cc0*/  ISETP.NE.U32.AND P4, PT, R72, RZ, PT ;  /* 0x000000ff4800720c */ /* 0x000fe40003f85070 */
[----:B------:R-:W-:Y:S02]  /*5cd0*/  ISETP.NE.AND.EX P3, PT, R77, RZ, PT, P3 ;  /* 0x000000ff4d00720c */ /* 0x000fe40003f65330 */
[----:B------:R-:W-:Y:S02]  /*5ce0*/  PLOP3.LUT P1, PT, PT, PT, PT, 0x8, 0x80 ;  /* 0x000000000080781c */ /* 0x000fe40003f2e170 */
[----:B------:R-:W-:Y:S02]  /*5cf0*/  PLOP3.LUT P0, PT, PT, PT, UP1, 0x80, 0x8 ;  /* 0x000000000008781c */ /* 0x000fe40003f0f018 */
[----:B------:R-:W-:Y:S02]  /*5d00*/  ISETP.NE.AND.EX P4, PT, R73, RZ, PT, P4 ;  /* 0x000000ff4900720c */ /* 0x000fe40003f85340 */
[----:B------:R-:W1:Y:S09]  /*5d10*/  @UP1 LDCU.64 UR4, c[0x0][0x888] ;  /* 0x00011100ff0417ac */ /* 0x000e720008000a00 */
[----:B------:R-:W-:Y:S01]  /*5d20*/  @P0 PLOP3.LUT P1, PT, P3, PT, PT, 0x80, 0x8 ;  /* 0x000000000008081c */ /* 0x000fe20001f2f070 */
[----:B-1----:R-:W-:Y:S04]  /*5d30*/  @UP1 UISETP.NE.U32.AND UP0, UPT, UR4, URZ, UPT ;  /* 0x000000ff0400128c */ /* 0x002fe8000bf05070 */
[----:B------:R-:W-:Y:S04]  /*5d40*/  @UP1 UISETP.NE.AND.EX UP0, UPT, UR5, URZ, UPT, UP0 ;  /* 0x000000ff0500128c */ /* 0x000fe8000bf05300 */
[----:B------:R-:W-:Y:S01]  /*5d50*/  @UP1 USEL UR4, URZ, 0xffffffff, UP0 ;  /* 0xffffffffff041887 */ /* 0x000fe20008000000 */
[----:B------:R-:W-:Y:S11]  /*5d60*/  @!P3 BRA `(.L_x_101) ;  /* 0x000000000030b947 */ /* 0x000ff60003800000 */
[----:B------:R-:W-:Y:S01]  /*5d70*/  ISETP.NE.U32.AND P2, PT, R74, RZ, PT ;  /* 0x000000ff4a00720c */ /* 0x000fe20003f45070 */
[----:B------:R-:W1:Y:S01]  /*5d80*/  LDCU.64 UR6, c[0x0][0x358] ;  /* 0x00006b00ff0677ac */ /* 0x000e620008000a00 */
[----:B------:R-:W-:Y:S02]  /*5d90*/  IMAD.MOV.U32 R80, RZ, RZ, 0x1 ;  /* 0x00000001ff507424 */ /* 0x000fe400078e00ff */
[----:B------:R-:W-:Y:S11]  /*5da0*/  ISETP.NE.AND.EX P2, PT, R75, RZ, PT, P2 ;  /* 0x000000ff4b00720c */ /* 0x000ff60003f45320 */
[----:B------:R-:W-:Y:S02]  /*5db0*/  @!UPT UIADD3 URZ, UPT, UPT, URZ, URZ, URZ ;  /* 0x000000fffffff290 */ /* 0x000fe4000fffe0ff */
[----:B------:R-:W3:Y:S01]  /*5dc0*/  @P2 LDC.64 R2, c[0x0][0x888] ;  /* 0x00022200ff022b82 */ /* 0x000ee20000000a00 */
[----:B--2---:R-:W-:Y:S04]  /*5dd0*/  @P2 IMAD R0, R76, UR36, RZ ;  /* 0x000000244c002c24 */ /* 0x004fe8000f8e02ff */
[----:B---3--:R-:W-:Y:S04]  /*5de0*/  @P2 IMAD.WIDE R2, R0, 0x4, R2 ;  /* 0x0000000400022825 */ /* 0x008fe800078e0202 */
[----:B------:R-:W-:Y:S01]  /*5df0*/  HFMA2 R0, -RZ, RZ, 0, 5.9604644775390625e-08 ;  /* 0x00000001ff007431 */ /* 0x000fe200000001ff */
[----:B-1---5:R1:W5:Y:S04]  /*5e00*/  @P2 LDG.E R39, desc[UR6][R2.64] ;  /* 0x0000000602272981 */ /* 0x022368000c1e1900 */
[----:B------:R-:W-:Y:S01]  /*5e10*/  @!P2 PRMT R80, R0, 0x7610, R80 ;  /* 0x000076100050a816 */ /* 0x000fe20000000050 */
[----:B-1----:R-:W3:Y:S06]  /*5e20*/  @!P2 LDC R39, c[0x0][0x880] ;  /* 0x00022000ff27ab82 */ /* 0x002eec0000000800 */
.L_x_101:
[----:B------:R-:W-:Y:S05]  /*5e30*/  @!P4 BRA `(.L_x_102) ;  /* 0x000000000024c947 */ /* 0x000fea0003800000 */
[----:B------:R-:W-:Y:S01]  /*5e40*/  ISETP.NE.U32.AND P2, PT, R70, RZ, PT ;  /* 0x000000ff4600720c */ /* 0x000fe20003f45070 */
[----:B------:R-:W1:Y:S03]  /*5e50*/  LDCU.64 UR6, c[0x0][0x358] ;  /* 0x00006b00ff0677ac */ /* 0x000e660008000a00 */
[----:B------:R-:W-:Y:S11]  /*5e60*/  ISETP.NE.AND.EX P2, PT, R71, RZ, PT, P2 ;  /* 0x000000ff4700720c */ /* 0x000ff60003f45320 */
[----:B------:R-:W-:Y:S02]  /*5e70*/  @!UPT UIADD3 URZ, UPT, UPT, URZ, URZ, URZ ;  /* 0x000000fffffff290 */ /* 0x000fe4000fffe0ff */
[----:B------:R-:W4:Y:S01]  /*5e80*/  @P2 LDC.64 R2, c[0x0][0x8a8] ;  /* 0x00022a00ff022b82 */ /* 0x000f220000000a00 */
[----:B--2---:R-:W-:Y:S04]  /*5e90*/  @P2 IMAD R0, R72, UR36, RZ ;  /* 0x0000002448002c24 */ /* 0x004fe8000f8e02ff */
[----:B----4-:R-:W-:Y:S05]  /*5ea0*/  @P2 IMAD.WIDE R2, R0, 0x4, R2 ;  /* 0x0000000400022825 */ /* 0x010fea00078e0202 */
[----:B-1---5:R1:W5:Y:S02]  /*5eb0*/  @P2 LDG.E R38, desc[UR6][R2.64] ;  /* 0x0000000602262981 */ /* 0x022364000c1e1900 */
[----:B-1----:R-:W4:Y:S02]  /*5ec0*/  @!P2 LDC R38, c[0x0][0x8a0] ;  /* 0x00022800ff26ab82 */ /* 0x002f240000000800 */
.L_x_102:
[----:B---3-5:R-:W-:Y:S01]  /*5ed0*/  @P0 FSETP.NEU.AND P4, PT, R39, RZ, PT ;  /* 0x000000ff2700020b */ /* 0x028fe20003f8d000 */
[----:B--2---:R-:W-:Y:S01]  /*5ee0*/  IMAD.U32 R0, RZ, RZ, UR4 ;  /* 0x00000004ff007e24 */ /* 0x004fe2000f8e00ff */
[----:B------:R-:W-:Y:S01]  /*5ef0*/  @P0 LOP3.LUT P2, RZ, R80, 0xff, RZ, 0xc0, !PT ;  /* 0x000000ff50ff0812 */ /* 0x000fe2000784c0ff */
[----:B------:R-:W-:Y:S01]  /*5f00*/  BSSY B1, `(.L_x_103) ;  /* 0x0000035000017945 */ /* 0x000fe20003800000 */
[----:B------:R-:W-:Y:S02]  /*5f10*/  @P0 SEL R2, RZ, 0xffffffff, P4 ;  /* 0xffffffffff020807 */ /* 0x000fe40002000000 */
[----:B------:R-:W-:Y:S02]  /*5f20*/  CS2R R18, SRZ ;  /* 0x0000000000127805 */ /* 0x000fe4000001ff00 */
[----:B------:R-:W-:Y:S02]  /*5f30*/  LEA R82, R36, UR44, 0x3 ;  /* 0x0000002c24527c11 */ /* 0x000fe4000f8e18ff */
[----:B------:R-:W-:Y:S02]  /*5f40*/  CS2R R16, SRZ ;  /* 0x0000000000107805 */ /* 0x000fe4000001ff00 */
[----:B------:R-:W-:Y:S02]  /*5f50*/  @P1 SEL R2, R0, R2, !P2 ;  /* 0x0000000200021207 */ /* 0x000fe40005000000 */
[----:B------:R-:W-:Y:S02]  /*5f60*/  CS2R R26, SRZ ;  /* 0x00000000001a7805 */ /* 0x000fe4000001ff00 */
[----:B------:R-:W-:Y:S02]  /*5f70*/  SHF.L.U32 R4, R86, 0x1f, RZ ;  /* 0x0000001f56047819 */ /* 0x000fe400000006ff */
[----:B------:R-:W-:Y:S02]  /*5f80*/  CS2R R24, SRZ ;  /* 0x0000000000187805 */ /* 0x000fe4000001ff00 */
[----:B------:R-:W-:Y:S02]  /*5f90*/  @P0 LOP3.LUT R2, R2, 0x1, RZ, 0xc0, !PT ;  /* 0x0000000102020812 */ /* 0x000fe400078ec0ff */
[----:B------:R-:W-:Y:S02]  /*5fa0*/  PLOP3.LUT P5, PT, PT, PT, PT, 0x8, 0x80 ;  /* 0x000000000080781c */ /* 0x000fe40003fae170 */
[----:B------:R-:W-:Y:S01]  /*5fb0*/  ISETP.NE.U32.OR P1, PT, R2, 0x1, !P0 ;  /* 0x000000010200780c */ /* 0x000fe20004725470 */
[----:B------:R-:W-:Y:S11]  /*5fc0*/  IMAD R2, R36, 0x20, R37 ;  /* 0x0000002024027824 */ /* 0x000ff600078e0225 */
[----:B------:R-:W-:Y:S01]  /*5fd0*/  @!UPT UIADD3 URZ, UPT, UPT, URZ, URZ, URZ ;  /* 0x000000fffffff290 */ /* 0x000fe2000fffe0ff */
[----:B------:R-:W-:Y:S04]  /*5fe0*/  @P1 SHF.L.U32 R0, R84, 0x1f, RZ ;  /* 0x0000001f54001819 */ /* 0x000fe800000006ff */
[----:B------:R-:W1:Y:S01]  /*5ff0*/  @P1 SYNCS.PHASECHK.TRANS64.TRYWAIT P0, [UR44+0x50], R0 ;  /* 0x00005000ff0015a7 */ /* 0x000e62000800112c */
[----:B------:R2:W3:Y:S01]  /*6000*/  SYNCS.PHASECHK.TRANS64.TRYWAIT P4, [R82+URZ+0x90], R4 ;  /* 0x00009004520075a7 */ /* 0x0004e200080811ff */
[----:B-1----:R-:W-:Y:S01]  /*6010*/  @P1 PLOP3.LUT P5, PT, P0, PT, PT, 0x8, 0x80 ;  /* 0x000000000080181c */ /* 0x002fe200007ae170 */
[----:B------:R-:W-:Y:S01]  /*6020*/  @!UPT UIADD3 URZ, UPT, UPT, URZ, URZ, URZ ;  /* 0x000000fffffff290 */ /* 0x000fe2000fffe0ff */
[----:B--23--:R-:W-:Y:S11]  /*6030*/  @!P1 BRA `(.L_x_104) ;  /* 0x0000000000849947 */ /* 0x00cff60003800000 */
[----:B------:R-:W-:Y:S01]  /*6040*/  ISETP.NE.U32.AND P0, PT, RZ, UR56, PT ;  /* 0x00000038ff007c0c */ /* 0x000fe2000bf05070 */
[----:B------:R-:W-:Y:S01]  /*6050*/  BSSY B0, `(.L_x_105) ;  /* 0x0000012000007945 */ /* 0x000fe20003800000 */
[----:B------:R-:W-:Y:S02]  /*6060*/  FSETP.NEU.AND P2, PT, R39, RZ, PT ;  /* 0x000000ff2700720b */ /* 0x000fe40003f4d000 */
[----:B------:R-:W-:Y:S02]  /*6070*/  CS2R R26, SRZ ;  /* 0x00000000001a7805 */ /* 0x000fe4000001ff00 */
[----:B------:R-:W-:Y:S02]  /*6080*/  ISETP.NE.AND.EX P0, PT, RZ, UR57, PT, P0 ;  /* 0x00000039ff007c0c */ /* 0x000fe4000bf05300 */
[----:B------:R-:W-:Y:S02]  /*6090*/  CS2R R24, SRZ ;  /* 0x0000000000187805 */ /* 0x000fe4000001ff00 */
[----:B------:R-:W-:Y:S02]  /*60a0*/  LOP3.LUT P1, RZ, R80, 0xff, RZ, 0xc0, !PT ;  /* 0x000000ff50ff7812 */ /* 0x000fe4000782c0ff */
[----:B------:R-:W-:Y:S02]  /*60b0*/  CS2R R18, SRZ ;  /* 0x0000000000127805 */ /* 0x000fe4000001ff00 */
[----:B------:R-:W-:Y:S02]  /*60c0*/  SEL R0, RZ, 0xffffffff, P2 ;  /* 0xffffffffff007807 */ /* 0x000fe40001000000 */
[----:B------:R-:W-:Y:S02]  /*60d0*/  CS2R R16, SRZ ;  /* 0x0000000000107805 */ /* 0x000fe4000001ff00 */
[----:B------:R-:W-:Y:S04]  /*60e0*/  SEL R3, RZ, 0xffffffff, P0 ;  /* 0xffffffffff037807 */ /* 0x000fe80000000000 */
[----:B------:R-:W-:Y:S04]  /*60f0*/  @P3 SEL R0, R3, R0, !P1 ;  /* 0x0000000003003207 */ /* 0x000fe80004800000 */
[----:B------:R-:W-:Y:S04]  /*6100*/  LOP3.LUT R0, R0, 0x1, RZ, 0xc0, !PT ;  /* 0x0000000100007812 */ /* 0x000fe800078ec0ff */
[----:B------:R-:W-:Y:S01]  /*6110*/  ISETP.NE.U32.AND P0, PT, R0, 0x1, PT ;  /* 0x000000010000780c */ /* 0x000fe20003f05070 */
[----:B------:R-:W-:Y:S01]  /*6120*/  @!UPT UIADD3 URZ, UPT, UPT, URZ, URZ, URZ ;  /* 0x000000fffffff290 */ /* 0x000fe2000fffe0ff */
[----:B------:R-:W-:Y:S11]  /*6130*/  @!P5 BRA `(.L_x_106) ;  /* 0x00000000000cd947 */ /* 0x000ff60003800000 */
[----:B------:R-:W-:Y:S04]  /*6140*/  SHF.L.U32 R3, R84, 0x1f, RZ ;  /* 0x0000001f54037819 */ /* 0x000fe800000006ff */
[----:B------:R-:W1:Y:S02]  /*6150*/  SYNCS.PHASECHK.TRANS64.TRYWAIT P1, [UR44+0x50], R3 ;  /* 0x00005003ff0075a7 */ /* 0x000e64000802112c */
[----:B-1----:R-:W-:Y:S05]  /*6160*/  @!P1 BRA `(.L_x_107) ;  /* 0x0000001400b89947 */ /* 0x002fea0003800000 */
.L_x_106:
[----:B------:R-:W-:Y:S05]  /*6170*/  BSYNC B0 ;  /* 0x0000000000007941 */ /* 0x000fea0003800000 */
.L_x_105:
[----:B------:R-:W2:Y:S01]  /*6180*/  S2UR UR5, SR_CgaCtaId ;  /* 0x00000000000579c3 */ /* 0x000ea20000008800 */
[----:B------:R3:W1:Y:S01]  /*6190*/  @P0 LDS.128 R24, [R79+UR44+0x200] ;  /* 0x0002002c4f180984 */ /* 0x0006620008000c00 */
[----:B------:R-:W-:Y:S01]  /*61a0*/  UIADD3 UR4, UPT, UPT, UR44, 0x58, URZ ;  /* 0x000000582c047890 */ /* 0x000fe2000fffe0ff */
[----:B------:R-:W-:Y:S02]  /*61b0*/  LOP3.LUT R84, R84, 0x1, RZ, 0x3c, !PT ;  /* 0x0000000154547812 */ /* 0x000fe400078e3cff */
[----:B------:R3:W1:Y:S01]  /*61c0*/  @P0 LDS.128 R16, [R78+0x10] ;  /* 0x000010004e100984 */ /* 0x0006620000000c00 */
[----:B------:R-:W-:Y:S01]  /*61d0*/  @!PT LDS RZ, [RZ] ;  /* 0x00000000fffff984 */ /* 0x000fe20000000800 */
[----:B------:R-:W-:Y:S01]  /*61e0*/  @!PT LDS RZ, [RZ] ;  /* 0x00000000fffff984 */ /* 0x000fe20000000800 */
[----:B------:R-:W-:Y:S01]  /*61f0*/  @!PT LDS RZ, [RZ] ;  /* 0x00000000fffff984 */ /* 0x000fe20000000800 */
[----:B------:R-:W-:Y:S01]  /*6200*/  @!PT LDS RZ, [RZ] ;  /* 0x00000000fffff984 */ /* 0x000fe20000000800 */
[----:B------:R5:W-:Y:S06]  /*6210*/  MEMBAR.ALL.CTA ;  /* 0x0000000000007992 */ /* 0x000bec0000008000 */
[----:B-----5:R-:W5:Y:S01]  /*6220*/  FENCE.VIEW.ASYNC.S ;  /* 0x00000000000073c6 */ /* 0x020f620000000000 */
[----:B--2---:R-:W-:Y:S09]  /*6230*/  UPRMT UR4, UR5, 0x654, UR4 ;  /* 0x0000065405047896 */ /* 0x004ff20008000004 */
[----:B---3-5:R-:W-:Y:S03]  /*6240*/  SYNCS.ARRIVE.TRANS64.RED.A1T0 RZ, [UR4], RZ ;  /* 0x000000ffffff79a7 */ /* 0x028fe60008100404 */
.L_x_104:
[----:B------:R-:W-:Y:S05]  /*6250*/  BSYNC B1 ;  /* 0x0000000000017941 */ /* 0x000fea0003800000 */
.L_x_103:
[----:B-1----:R-:W-:Y:S04]  /*6260*/  SHF.R.U32.HI R0, RZ, 0x15, R2 ;  /* 0x00000015ff007819 */ /* 0x002fe80000011602 */
[----:B------:R-:W-:Y:S01]  /*6270*/  LOP3.LUT P0, RZ, R0, 0x3, R81, 0x48, !PT ;  /* 0x0000000300ff7812 */ /* 0x000fe20007804851 */
[----:B------:R-:W-:Y:S01]  /*6280*/  @!UPT UIADD3 URZ, UPT, UPT, URZ, URZ, URZ ;  /* 0x000000fffffff290 */ /* 0x000fe2000fffe0ff */
[----:B------:R-:W-:Y:S11]  /*6290*/  @P4 BRA `(.L_x_108) ;  /* 0x0000000000084947 */ /* 0x000ff60003800000 */
[----:B------:R-:W1:Y:S02]  /*62a0*/  SYNCS.PHASECHK.TRANS64.TRYWAIT P1, [R82+URZ+0x90], R4 ;  /* 0x00009004520075a7 */ /* 0x000e6400080211ff */
[----:B-1----:R-:W-:Y:S05]  /*62b0*/  @!P1 BRA `(.L_x_109) ;  /* 0x00000014007c9947 */ /* 0x002fea0003800000 */
.L_x_108:
[----:B------:R-:W-:Y:S05]  /*62c0*/  @!P0 BRA `(.L_x_110) ;  /* 0x0000000000408947 */ /* 0x000fea0003800000 */
[----:B------:R-:W2:Y:S01]  /*62d0*/  LDCU.64 UR8, c[0x4][0x70] ;  /* 0x01000e00ff0877ac */ /* 0x000ea20008000a00 */
[----:B------:R-:W-:Y:S01]  /*62e0*/  MOV R15, 0x0 ;  /* 0x00000000000f7802 */ /* 0x000fe20000000f00 */
[----:B------:R-:W-:Y:S02]  /*62f0*/  HFMA2 R12, -RZ, RZ, 0, 5.9604644775390625e-08 ;  /* 0x00000001ff0c7431 */ /* 0x000fe400000001ff */
[----:B------:R-:W-:Y:S02]  /*6300*/  IMAD.MOV.U32 R8, RZ, RZ, 0x192 ;  /* 0x00000192ff087424 */ /* 0x000fe400078e00ff */
[----:B------:R-:W-:Y:S01]  /*6310*/  IMAD.MOV.U32 R13, RZ, RZ, RZ ;  /* 0x000000ffff0d7224 */ /* 0x000fe200078e00ff */
[----:B------:R-:W3:Y:S01]  /*6320*/  LDCU.64 UR6, c[0x4][0x78] ;  /* 0x01000f00ff0677ac */ /* 0x000ee20008000a00 */
[----:B------:R-:W4:Y:S01]  /*6330*/  LDC.64 R14, c[0x4][R15] ;  /* 0x010000000f0e7b82 */ /* 0x000f220000000a00 */
[----:B------:R-:W5:Y:S01]  /*6340*/  LDCU.64 UR4, c[0x4][0x10] ;  /* 0x01000200ff0477ac */ /* 0x000f620008000a00 */
[----:B--2---:R-:W-:Y:S01]  /*6350*/  MOV R5, UR9 ;  /* 0x0000000900057c02 */ /* 0x004fe20008000f00 */
[----:B-1----:R-:W-:Y:S01]  /*6360*/  IMAD.U32 R4, RZ, RZ, UR8 ;  /* 0x00000008ff047e24 */ /* 0x002fe2000f8e00ff */
[----:B---3--:R-:W-:Y:S01]  /*6370*/  MOV R7, UR7 ;  /* 0x0000000700077c02 */ /* 0x008fe20008000f00 */
[----:B------:R-:W-:Y:S01]  /*6380*/  IMAD.U32 R6, RZ, RZ, UR6 ;  /* 0x00000006ff067e24 */ /* 0x000fe2000f8e00ff */
[----:B-----5:R-:W-:Y:S01]  /*6390*/  MOV R11, UR5 ;  /* 0x00000005000b7c02 */ /* 0x020fe20008000f00 */
[----:B------:R-:W-:Y:S02]  /*63a0*/  IMAD.U32 R10, RZ, RZ, UR4 ;  /* 0x00000004ff0a7e24 */ /* 0x000fe4000f8e00ff */
[----:B------:R-:W-:Y:S07]  /*63b0*/  LEPC R20, `(.L_x_110) ;  /* 0x000000001014794e */ /* 0x000fee0000000000 */
[----:B----4-:R-:W-:Y:S05]  /*63c0*/  CALL.ABS.NOINC R14 ;  /* 0x000000000e007343 */ /* 0x010fea0003c00000 */
.L_x_110:
[----:B------:R-:W-:Y:S01]  /*63d0*/  LOP3.LUT P0, RZ, R69, 0x60, RZ, 0xc0, !PT ;  /* 0x0000006045ff7812 */ /* 0x000fe2000780c0ff */
[----:B------:R-:W-:Y:S05]  /*63e0*/  WARPSYNC.ALL ;  /* 0x0000000000007948 */ /* 0x000fea0003800000 */
[----:B------:R-:W-:Y:S01]  /*63f0*/  R2UR UR4, R2 ;  /* 0x00000000020472ca */ /* 0x000fe200000e0000 */
[----:B------:R-:W-:Y:S01]  /*6400*/  BSSY.RECONVERGENT B0, `(.L_x_111) ;  /* 0x000009d000007945 */ /* 0x000fe20003800200 */
[-C--:B------:R-:W-:Y:S02]  /*6410*/  F2FP.F16.E5M2.UNPACK_B R2, R24.reuse ;  /* 0x00000018ff02723e */ /* 0x080fe400020004ff */
[-C--:B-1----:R-:W-:Y:S02]  /*6420*/  F2FP.F16.E5M2.UNPACK_B R4, R25.reuse ;  /* 0x00000019ff04723e */ /* 0x082fe400020004ff */
[----:B------:R-:W-:Y:S01]  /*6430*/  F2FP.F16.E5M2.UNPACK_B R24, R24.H1 ;  /* 0x00000018ff18723e */ /* 0x000fe200030004ff */
[----:B------:R-:W-:Y:S01]  /*6440*/  HADD2.F32 R0, -RZ, R2.H0_H0 ;  /* 0x20000002ff007230 */ /* 0x000fe20000004100 */
[----:B------:R-:W-:Y:S01]  /*6450*/  F2FP.F16.E5M2.UNPACK_B R25, R25.H1 ;  /* 0x00000019ff19723e */ /* 0x000fe200030004ff */
[----:B------:R-:W-:Y:S01]  /*6460*/  HADD2.F32 R41, -RZ, R4.H0_H0 ;  /* 0x20000004ff297230 */ /* 0x000fe20000004100 */
[-C--:B------:R-:W-:Y:S01]  /*6470*/  F2FP.F16.E5M2.UNPACK_B R46, R26.reuse ;  /* 0x0000001aff2e723e */ /* 0x080fe200020004ff */
[--C-:B------:R-:W-:Y:S01]  /*6480*/  HADD2.F32 R3, -RZ, R24.reuse.H0_H0 ;  /* 0x20000018ff037230 */ /* 0x100fe20000004100 */
[----:B------:R-:W-:Y:S01]  /*6490*/  F2FP.F16.E5M2.UNPACK_B R48, R26.H1 ;  /* 0x0000001aff30723e */ /* 0x000fe200030004ff */
[----:B------:R-:W-:Y:S01]  /*64a0*/  HADD2.F32 R40, -RZ, R24.H1_H1 ;  /* 0x30000018ff287230 */ /* 0x000fe20000004100 */
[-C--:B------:R-:W-:Y:S01]  /*64b0*/  F2FP.F16.E5M2.UNPACK_B R50, R27.reuse ;  /* 0x0000001bff32723e */ /* 0x080fe200020004ff */
[----:B------:R-:W-:Y:S01]  /*64c0*/  HADD2.F32 R42, -RZ, R4.H1_H1 ;  /* 0x30000004ff2a7230 */ /* 0x000fe20000004100 */
[----:B------:R-:W-:Y:S01]  /*64d0*/  F2FP.F16.E5M2.UNPACK_B R52, R27.H1 ;  /* 0x0000001bff34723e */ /* 0x000fe200030004ff */
[--C-:B------:R-:W-:Y:S01]  /*64e0*/  HADD2.F32 R43, -RZ, R25.reuse.H0_H0 ;  /* 0x20000019ff2b7230 */ /* 0x100fe20000004100 */
[-C--:B------:R-:W-:Y:S01]  /*64f0*/  F2FP.F16.E5M2.UNPACK_B R54, R16.reuse ;  /* 0x00000010ff36723e */ /* 0x080fe200020004ff */
[----:B------:R-:W-:Y:S01]  /*6500*/  HADD2.F32 R44, -RZ, R25.H1_H1 ;  /* 0x30000019ff2c7230 */ /* 0x000fe20000004100 */
[----:B------:R-:W-:Y:S01]  /*6510*/  F2FP.F16.E5M2.UNPACK_B R56, R16.H1 ;  /* 0x00000010ff38723e */ /* 0x000fe200030004ff */
[----:B------:R-:W-:Y:S01]  /*6520*/  HADD2.F32 R2, -RZ, R2.H1_H1 ;  /* 0x30000002ff027230 */ /* 0x000fe20000004100 */
[-C--:B------:R-:W-:Y:S01]  /*6530*/  F2FP.F16.E5M2.UNPACK_B R58, R17.reuse ;  /* 0x00000011ff3a723e */ /* 0x080fe200020004ff */
[--C-:B------:R-:W-:Y:S01]  /*6540*/  HADD2.F32 R45, -RZ, R46.reuse.H0_H0 ;  /* 0x2000002eff2d7230 */ /* 0x100fe20000004100 */
        /* <DEDUP_REMOVED lines=10> */
[----:B------:R-:W1:Y:S01]  /*65f0*/  LDTM.x32 R4, tmem[UR4] ;  /* 0x00000004000479ee */ /* 0x000e6200082c0000 */
[----:B------:R-:W-:Y:S01]  /*6600*/  NOP ;  /* 0x0000000000007918 */ /* 0x000fe20000000000 */
[----:B------:R-:W-:Y:S01]  /*6610*/  IADD3 R82, PT, PT, R82, 0xb0, RZ ;  /* 0x000000b052527810 */ /* 0x000fe20007ffe0ff */
[--C-:B------:R-:W-:Y:S01]  /*6620*/  HADD2.F32 R53, -RZ, R54.reuse.H0_H0 ;  /* 0x20000036ff357230 */ /* 0x100fe20000004100 */
[----:B------:R-:W-:Y:S01]  /*6630*/  IADD3 R36, PT, PT, R36, 0x1, RZ ;  /* 0x0000000124247810 */ /* 0x000fe20007ffe0ff */
[----:B------:R-:W-:Y:S01]  /*6640*/  HADD2.F32 R54, -RZ, R54.H1_H1 ;  /* 0x30000036ff367230 */ /* 0x000fe20000004100 */
[----:B------:R-:W-:Y:S01]  /*6650*/  LOP3.LUT R82, R82, 0xfefffff8, RZ, 0xc0, !PT ;  /* 0xfefffff852527812 */ /* 0x000fe200078ec0ff */
[--C-:B------:R-:W-:Y:S02]  /*6660*/  HADD2.F32 R57, -RZ, R58.reuse.H0_H0 ;  /* 0x2000003aff397230 */ /* 0x100fe40000004100 */
[----:B------:R-:W-:Y:S01]  /*6670*/  HADD2.F32 R58, -RZ, R58.H1_H1 ;  /* 0x3000003aff3a7230 */ /* 0x000fe20000004100 */
[----:B-1----:R1:W-:Y:S01]  /*6680*/  SYNCS.ARRIVE.TRANS64.RED.A1T0 RZ, [R82+URZ], RZ ;  /* 0x000000ff52ff79a7 */ /* 0x0023e200081004ff */
[--C-:B------:R-:W-:Y:S02]  /*6690*/  HADD2.F32 R61, -RZ, R62.reuse.H0_H0 ;  /* 0x2000003eff3d7230 */ /* 0x100fe40000004100 */
[----:B------:R-:W-:Y:S02]  /*66a0*/  HADD2.F32 R62, -RZ, R62.H1_H1 ;  /* 0x3000003eff3e7230 */ /* 0x000fe40000004100 */
[--C-:B------:R-:W-:Y:S02]  /*66b0*/  HADD2.F32 R65, -RZ, R66.reuse.H0_H0 ;  /* 0x20000042ff417230 */ /* 0x100fe40000004100 */
[----:B------:R-:W-:Y:S02]  /*66c0*/  HADD2.F32 R66, -RZ, R66.H1_H1 ;  /* 0x30000042ff427230 */ /* 0x000fe40000004100 */
[--C-:B------:R-:W-:Y:S02]  /*66d0*/  HADD2.F32 R51, -RZ, R52.reuse.H0_H0 ;  /* 0x20000034ff337230 */ /* 0x100fe40000004100 */
[----:B------:R-:W-:Y:S02]  /*66e0*/  HADD2.F32 R52, -RZ, R52.H1_H1 ;  /* 0x30000034ff347230 */ /* 0x000fe40000004100 */
[--C-:B------:R-:W-:Y:S02]  /*66f0*/  HADD2.F32 R55, -RZ, R56.reuse.H0_H0 ;  /* 0x20000038ff377230 */ /* 0x100fe40000004100 */
[C---:B----4-:R-:W-:Y:S01]  /*6700*/  FMUL R4, R38.reuse, R4 ;  /* 0x0000000426047220 */ /* 0x050fe20000400000 */
[C---:B------:R-:W-:Y:S01]  /*6710*/  FMUL R5, R38.reuse, R5 ;  /* 0x0000000526057220 */ /* 0x040fe20000400000 */
[C---:B------:R-:W-:Y:S01]  /*6720*/  FMUL R8, R38.reuse, R8 ;  /* 0x0000000826087220 */ /* 0x040fe20000400000 */
[C---:B------:R-:W-:Y:S01]  /*6730*/  FMUL R9, R38.reuse, R9 ;  /* 0x0000000926097220 */ /* 0x040fe20000400000 */
[C---:B------:R-:W-:Y:S01]  /*6740*/  FFMA R4, R39.reuse, R0, R4 ;  /* 0x0000000027047223 */ /* 0x040fe20000000004 */
[C---:B------:R-:W-:Y:S01]  /*6750*/  FFMA R5, R39.reuse, R2, R5 ;  /* 0x0000000227057223 */ /* 0x040fe20000000005 */
[C---:B------:R-:W-:Y:S01]  /*6760*/  FMUL R12, R38.reuse, R12 ;  /* 0x0000000c260c7220 */ /* 0x040fe20000400000 */
        /* <DEDUP_REMOVED lines=15> */
[C---:B------:R-:W-:Y:S01]  /*6860*/  FFMA R6, R39.reuse, R3, R6 ;  /* 0x0000000327067223 */ /* 0x040fe20000000006 */
[C---:B------:R-:W-:Y:S01]  /*6870*/  FFMA R7, R39.reuse, R40, R7 ;  /* 0x0000002827077223 */ /* 0x040fe20000000007 */
[C---:B------:R-:W-:Y:S01]  /*6880*/  FFMA R8, R39.reuse, R41, R8 ;  /* 0x0000002927087223 */ /* 0x040fe20000000008 */
[C---:B------:R-:W-:Y:S01]  /*6890*/  FFMA R9, R39.reuse, R42, R9 ;  /* 0x0000002a27097223 */ /* 0x040fe20000000009 */
[C---:B------:R-:W-:Y:S01]  /*68a0*/  FFMA R10, R39.reuse, R43, R10 ;  /* 0x0000002b270a7223 */ /* 0x040fe2000000000a */
[C---:B------:R-:W-:Y:S01]  /*68b0*/  FFMA R11, R39.reuse, R44, R11 ;  /* 0x0000002c270b7223 */ /* 0x040fe2000000000b */
[C---:B------:R-:W-:Y:S01]  /*68c0*/  FFMA R12, R39.reuse, R45, R12 ;  /* 0x0000002d270c7223 */ /* 0x040fe2000000000c */
[----:B------:R-:W-:Y:S01]  /*68d0*/  FFMA R13, R39, R46, R13 ;  /* 0x0000002e270d7223 */ /* 0x000fe2000000000d */
[----:B------:R-:W-:Y:S01]  /*68e0*/  F2FP.SATFINITE.E5M2.F32.PACK_AB_MERGE_C R6, R7, R6, RZ ;  /* 0x000000060706723e */ /* 0x000fe200048060ff */
[C---:B------:R-:W-:Y:S01]  /*68f0*/  FMUL R14, R38.reuse, R14 ;  /* 0x0000000e260e7220 */ /* 0x040fe20000400000 */
[----:B------:R-:W-:Y:S01]  /*6900*/  F2FP.SATFINITE.E5M2.F32.PACK_AB_MERGE_C R10, R11, R10, RZ ;  /* 0x0000000a0b0a723e */ /* 0x000fe200048060ff */
[C---:B------:R-:W-:Y:S01]  /*6910*/  FMUL R15, R38.reuse, R15 ;  /* 0x0000000f260f7220 */ /* 0x040fe20000400000 */
[----:B------:R-:W-:Y:S01]  /*6920*/  F2FP.SATFINITE.E5M2.F32.PACK_AB_MERGE_C R4, R5, R4, R6 ;  /* 0x000000040504723e */ /* 0x000fe20004806006 */
[----:B------:R-:W-:Y:S01]  /*6930*/  FFMA R14, R39, R47, R14 ;  /* 0x0000002f270e7223 */ /* 0x000fe2000000000e */
[----:B------:R-:W-:Y:S01]  /*6940*/  F2FP.SATFINITE.E5M2.F32.PACK_AB_MERGE_C R5, R9, R8, R10 ;  /* 0x000000080905723e */ /* 0x000fe2000480600a */
[C---:B------:R-:W-:Y:S01]  /*6950*/  FFMA R15, R39.reuse, R48, R15 ;  /* 0x00000030270f7223 */ /* 0x040fe2000000000f */
[C---:B------:R-:W-:Y:S01]  /*6960*/  FFMA R16, R39.reuse, R49, R16 ;  /* 0x0000003127107223 */ /* 0x040fe20000000010 */
[C---:B------:R-:W-:Y:S01]  /*6970*/  FFMA R17, R39.reuse, R50, R17 ;  /* 0x0000003227117223 */ /* 0x040fe20000000011 */
[C---:B------:R-:W-:Y:S01]  /*6980*/  FMUL R18, R38.reuse, R18 ;  /* 0x0000001226127220 */ /* 0x040fe20000400000 */
[C---:B------:R-:W-:Y:S01]  /*6990*/  FMUL R19, R38.reuse, R19 ;  /* 0x0000001326137220 */ /* 0x040fe20000400000 */
[----:B------:R-:W-:Y:S02]  /*69a0*/  HADD2.F32 R56, -RZ, R56.H1_H1 ;  /* 0x30000038ff387230 */ /* 0x000fe40000004100 */
[C---:B------:R-:W-:Y:S01]  /*69b0*/  FMUL R22, R38.reuse, R22 ;  /* 0x0000001626167220 */ /* 0x040fe20000400000 */
[C---:B------:R-:W-:Y:S01]  /*69c0*/  FFMA R18, R39.reuse, R51, R18 ;  /* 0x0000003327127223 */ /* 0x040fe20000000012 */
[C---:B------:R-:W-:Y:S01]  /*69d0*/  FFMA R19, R39.reuse, R52, R19 ;  /* 0x0000003427137223 */ /* 0x040fe20000000013 */
[C---:B------:R-:W-:Y:S01]  /*69e0*/  FMUL R23, R38.reuse, R23 ;  /* 0x0000001726177220 */ /* 0x040fe20000400000 */
[C---:B------:R-:W-:Y:S01]  /*69f0*/  FFMA R20, R39.reuse, R53, R20 ;  /* 0x0000003527147223 */ /* 0x040fe20000000014 */
[C---:B------:R-:W-:Y:S01]  /*6a00*/  FFMA R21, R39.reuse, R54, R21 ;  /* 0x0000003627157223 */ /* 0x040fe20000000015 */
[--C-:B------:R-:W-:Y:S02]  /*6a10*/  HADD2.F32 R59, -RZ, R60.reuse.H0_H0 ;  /* 0x2000003cff3b7230 */ /* 0x100fe40000004100 */
[C---:B------:R-:W-:Y:S01]  /*6a20*/  FFMA R22, R39.reuse, R55, R22 ;  /* 0x0000003727167223 */ /* 0x040fe20000000016 */
[----:B------:R-:W-:Y:S02]  /*6a30*/  HADD2.F32 R60, -RZ, R60.H1_H1 ;  /* 0x3000003cff3c7230 */ /* 0x000fe40000004100 */
[C---:B------:R-:W-:Y:S01]  /*6a40*/  FMUL R3, R38.reuse, R26 ;  /* 0x0000001a26037220 */ /* 0x040fe20000400000 */
        /* <DEDUP_REMOVED lines=16> */
[----:B------:R-:W-:Y:S01]  /*6b50*/  FFMA R31, R39, R64, R31 ;  /* 0x00000040271f7223 */ /* 0x000fe2000000001f */
[----:B------:R-:W-:Y:S01]  /*6b60*/  FMUL R35, R38, R35 ;  /* 0x0000002326237220 */ /* 0x000fe20000400000 */
[----:B------:R-:W-:Y:S01]  /*6b70*/  F2FP.SATFINITE.E5M2.F32.PACK_AB_MERGE_C R14, R15, R14, RZ ;  /* 0x0000000e0f0e723e */ /* 0x000fe200048060ff */
[----:B------:R-:W-:Y:S01]  /*6b80*/  FFMA R28, R39, R65, R28 ;  /* 0x00000041271c7223 */ /* 0x000fe2000000001c */
[----:B------:R-:W-:Y:S01]  /*6b90*/  F2FP.SATFINITE.E5M2.F32.PACK_AB_MERGE_C R7, R19, R18, RZ ;  /* 0x000000121307723e */ /* 0x000fe200048060ff */
[C---:B------:R-:W-:Y:S01]  /*6ba0*/  FFMA R29, R39.reuse, R66, R29 ;  /* 0x00000042271d7223 */ /* 0x040fe2000000001d */
[----:B------:R-:W-:Y:S01]  /*6bb0*/  FFMA R30, R39, R67, R30 ;  /* 0x00000043271e7223 */ /* 0x000fe2000000001e */
[----:B------:R-:W-:Y:S01]  /*6bc0*/  F2FP.SATFINITE.E5M2.F32.PACK_AB_MERGE_C R22, R23, R22, RZ ;  /* 0x000000161716723e */ /* 0x000fe200048060ff */
[----:B------:R-:W-:Y:S01]  /*6bd0*/  FFMA R35, R39, R68, R35 ;  /* 0x0000004427237223 */ /* 0x000fe20000000023 */
[----:B------:R-:W-:Y:S02]  /*6be0*/  F2FP.SATFINITE.E5M2.F32.PACK_AB_MERGE_C R6, R13, R12, R14 ;  /* 0x0000000c0d06723e */ /* 0x000fe4000480600e */
[----:B------:R-:W-:Y:S02]  /*6bf0*/  F2FP.SATFINITE.E5M2.F32.PACK_AB_MERGE_C R7, R17, R16, R7 ;  /* 0x000000101107723e */ /* 0x000fe40004806007 */
[----:B------:R-:W-:Y:S02]  /*6c00*/  F2FP.SATFINITE.E5M2.F32.PACK_AB_MERGE_C R20, R21, R20, R22 ;  /* 0x000000141514723e */ /* 0x000fe40004806016 */
[----:B------:R-:W-:Y:S01]  /*6c10*/  F2FP.SATFINITE.E5M2.F32.PACK_AB_MERGE_C R3, R27, R3, RZ ;  /* 0x000000031b03723e */ /* 0x000fe200048060ff */
[----:B------:R1:W-:Y:S01]  /*6c20*/  STS.128 [R79+UR44+0x1200], R4 ;  /* 0x001200044f007988 */ /* 0x0003e20008000c2c */
[----:B------:R-:W-:Y:S02]  /*6c30*/  F2FP.SATFINITE.E5M2.F32.PACK_AB_MERGE_C R22, R31, R26, RZ ;  /* 0x0000001a1f16723e */ /* 0x000fe400048060ff */
[----:B------:R-:W-:Y:S02]  /*6c40*/  F2FP.SATFINITE.E5M2.F32.PACK_AB_MERGE_C R23, R35, R30, RZ ;  /* 0x0000001e2317723e */ /* 0x000fe400048060ff */
[----:B------:R-:W-:Y:S02]  /*6c50*/  F2FP.SATFINITE.E5M2.F32.PACK_AB_MERGE_C R21, R2, R0, R3 ;  /* 0x000000000215723e */ /* 0x000fe40004806003 */
[----:B------:R-:W-:Y:S02]  /*6c60*/  F2FP.SATFINITE.E5M2.F32.PACK_AB_MERGE_C R22, R25, R24, R22 ;  /* 0x000000181916723e */ /* 0x000fe40004806016 */
[----:B------:R-:W-:Y:S05]  /*6c70*/  F2FP.SATFINITE.E5M2.F32.PACK_AB_MERGE_C R23, R29, R28, R23 ;  /* 0x0000001c1d17723e */ /* 0x000fea0004806017 */
[----:B------:R1:W-:Y:S01]  /*6c80*/  STS.128 [R78+0x1010], R20 ;  /* 0x001010144e007388 */ /* 0x0003e20000000c00 */
[----:B------:R-:W-:Y:S01]  /*6c90*/  @!PT LDS RZ, [RZ] ;  /* 0x00000000fffff984 */ /* 0x000fe20000000800 */
[----:B------:R-:W-:Y:S01]  /*6ca0*/  @!PT LDS RZ, [RZ] ;  /* 0x00000000fffff984 */ /* 0x000fe20000000800 */
[----:B------:R-:W-:Y:S01]  /*6cb0*/  @!PT LDS RZ, [RZ] ;  /* 0x00000000fffff984 */ /* 0x000fe20000000800 */
[----:B------:R-:W-:Y:S01]  /*6cc0*/  @!PT LDS RZ, [RZ] ;  /* 0x00000000fffff984 */ /* 0x000fe20000000800 */
[----:B------:R2:W-:Y:S07]  /*6cd0*/  MEMBAR.ALL.CTA ;  /* 0x0000000000007992 */ /* 0x0005ee0000008000 */
[----:B--2---:R-:W2:Y:S02]  /*6ce0*/  FENCE.VIEW.ASYNC.S ;  /* 0x00000000000073c6 */ /* 0x004ea40000000000 */
[----:B--2---:R-:W-:Y:S06]  /*6cf0*/  BAR.SYNC.DEFER_BLOCKING 0x1, 0x80 ;  /* 0x0042000000007b1d */ /* 0x004fec0000010000 */
[----:B------:R-:W-:Y:S05]  /*6d00*/  @P0 BRA `(.L_x_112) ;  /* 0x0000000000300947 */ /* 0x000fea0003800000 */
[----:B------:R-:W-:Y:S02]  /*6d10*/  UIADD3 UR4, UPT, UPT, UR44, 0x1200, URZ ;  /* 0x000012002c047890 */ /* 0x000fe4000fffe0ff */
[----:B------:R-:W-:Y:S02]  /*6d20*/  USHF.L.U32 UR9, UR45, 0x6, URZ ;  /* 0x000000062d097899 */ /* 0x000fe400080006ff */
[----:B------:R-:W-:Y:S02]  /*6d30*/  USHF.L.U32 UR10, UR46, 0x6, URZ ;  /* 0x000000062e0a7899 */ /* 0x000fe400080006ff */
[----:B------:R-:W-:Y:S01]  /*6d40*/  MOV R87, UR4 ;  /* 0x0000000400577c02 */ /* 0x000fe20008000f00 */
[----:B------:R-:W-:Y:S01]  /*6d50*/  UIADD3 UR4, UP0, UPT, UR62, 0x680, URZ ;  /* 0x000006803e047890 */ /* 0x000fe2000ff1e0ff */
[----:B------:R-:W-:Y:S02]  /*6d60*/  UMOV UR11, UR36 ;  /* 0x00000024000b7c82 */ /* 0x000fe40008000000 */
[----:B------:R-:W-:Y:S01]  /*6d70*/  R2UR UR8, R87 ;  /* 0x00000000570872ca */ /* 0x000fe200000e0000 */
[----:B------:R-:W-:Y:S11]  /*6d80*/  UIADD3.X UR5, UPT, UPT, URZ, UR63, URZ, UP0, !UPT ;  /* 0x0000003fff057290 */ /* 0x000ff600087fe4ff */
[----:B------:R-:W-:Y:S01]  /*6d90*/  @!UPT UIADD3 URZ, UPT, UPT, URZ, URZ, URZ ;  /* 0x000000fffffff290 */ /* 0x000fe2000fffe0ff */
[----:B------:R2:W-:Y:S01]  /*6da0*/  UTMASTG.3D [UR8], [UR4] ;  /* 0x00000008040073b5 */ /* 0x0005e20008010000 */
[----:B------:R0:W-:Y:S01]  /*6db0*/  UTMACMDFLUSH ;  /* 0x00000000000079b7 */ /* 0x0001e20000000000 */
[----:B--2---:R-:W-:Y:S04]  /*6dc0*/  DEPBAR.LE SB0, 0x0 ;  /* 0x000080000000791a */ /* 0x004fe80000000000 */
.L_x_112:
[----:B------:R-:W-:Y:S05]  /*6dd0*/  BSYNC.RECONVERGENT B0 ;  /* 0x0000000000007941 */ /* 0x000fea0003800200 */
.L_x_111:
[----:B------:R-:W-:Y:S01]  /*6de0*/  BAR.SYNC.DEFER_BLOCKING 0x1, 0x80 ;  /* 0x0042000000007b1d */ /* 0x000fe20000010000 */
[----:B------:R-:W-:Y:S01]  /*6df0*/  ISETP.NE.AND P0, PT, R83, 0x2, PT ;  /* 0x000000025300780c */ /* 0x000fe20003f05270 */
[----:B------:R-:W-:Y:S01]  /*6e00*/  UISETP.NE.AND UP0, UPT, UR47, URZ, UPT ;  /* 0x000000ff2f00728c */ /* 0x000fe2000bf05270 */
[----:B------:R-:W-:Y:S01]  /*6e10*/  ISETP.NE.AND P1, PT, R36, 0x4, PT ;  /* 0x000000042400780c */ /* 0x000fe20003f25270 */
[----:B------:R-:W-:Y:S01]  /*6e20*/  UIADD3 UR45, UPT, UPT, UR37, UR55, URZ ;  /* 0x00000037252d7290 */ /* 0x000fe2000fffe0ff */
[----:B------:R-:W-:Y:S01]  /*6e30*/  SEL R2, RZ, 0x1, P0 ;  /* 0x00000001ff027807 */ /* 0x000fe20000000000 */
[----:B------:R-:W-:Y:S01]  /*6e40*/  UIADD3 UR46, UPT, UPT, UR38, UR58, URZ ;  /* 0x0000003a262e7290 */ /* 0x000fe2000fffe0ff */
[----:B------:R-:W-:Y:S02]  /*6e50*/  SEL R0, RZ, 0x1, P1 ;  /* 0x00000001ff007807 */ /* 0x000fe40000800000 */
[----:B------:R-:W-:Y:S02]  /*6e60*/  LOP3.LUT R85, R85, R2, RZ, 0x3c, !PT ;  /* 0x0000000255557212 */ /* 0x000fe400078e3cff */
[----:B------:R-:W-:Y:S02]  /*6e70*/  LOP3.LUT R86, R86, R0, RZ, 0x3c, !PT ;  /* 0x0000000056567212 */ /* 0x000fe400078e3cff */
[----:B------:R-:W-:Y:S02]  /*6e80*/  SEL R83, R83, RZ, P0 ;  /* 0x000000ff53537207 */ /* 0x000fe40000000000 */
[----:B------:R-:W-:Y:S01]  /*6e90*/  SEL R36, R36, RZ, P1 ;  /* 0x000000ff24247207 */ /* 0x000fe20000800000 */
[----:B------:R-:W-:Y:S01]  /*6ea0*/  UMOV UR36, UR54 ;  /* 0x0000003600247c82 */ /* 0x000fe20008000000 */
[----:B------:R-:W-:Y:S05]  /*6eb0*/  BRA.U UP0, `(.L_x_113) ;  /* 0xffffffe500487547 */ /* 0x000fea000b83ffff */
[----:B------:R-:W-:Y:S05]  /*6ec0*/  EXIT ;  /* 0x000000000000794d */ /* 0x000fea0003800000 */
.L_x_24:
[----:B-1----:R1:W2:Y:S02]  /*6ed0*/  SYNCS.PHASECHK.TRANS64.TRYWAIT P0, [R0+URZ+0xe0], R2 ;  /* 0x0000e002000075a7 */ /* 0x0022a400080011ff */
[----:B--2---:R-:W-:Y:S05]  /*6ee0*/  @!P0 NANOSLEEP.SYNCS 0x989680 ;  /* 0x009896800000895d */ /* 0x004fea0003900000 */
[----:B------:R-:W2:Y:S02]  /*6ef0*/  @!P0 SYNCS.PHASECHK.TRANS64 P0, [R0+URZ+0xe0], R2 ;  /* 0x0000e002000085a7 */ /* 0x000ea400080010ff */
[----:B--2---:R-:W-:Y:S05]  /*6f00*/  @!P0 BRA `(.L_x_24) ;  /* 0xfffffffc00f08947 */ /* 0x004fea000383ffff */
[----:B------:R-:W-:Y:S05]  /*6f10*/  BRA `(.L_x_114) ;  /* 0xffffffa800d07947 */ /* 0x000fea000383ffff */
.L_x_27:
[----:B-1----:R-:W-:-:S07]  /*6f20*/  MOV R0, UR33 ;  /* 0x0000002100007c02 */ /* 0x002fce0008000f00 */
.L_x_115:
[----:B-1----:R1:W2:Y:S02]  /*6f30*/  SYNCS.PHASECHK.TRANS64.TRYWAIT P0, [R0+URZ+0x28], R3 ;  /* 0x00002803000075a7 */ /* 0x0022a400080011ff */
[----:B--2---:R-:W-:Y:S05]  /*6f40*/  @!P0 NANOSLEEP.SYNCS 0x989680 ;  /* 0x009896800000895d */ /* 0x004fea0003900000 */
[----:B------:R-:W2:Y:S02]  /*6f50*/  @!P0 SYNCS.PHASECHK.TRANS64 P0, [R0+URZ+0x28], R3 ;  /* 0x00002803000085a7 */ /* 0x000ea400080010ff */
[----:B--2---:R-:W-:Y:S05]  /*6f60*/  @!P0 BRA `(.L_x_115) ;  /* 0xfffffffc00f08947 */ /* 0x004fea000383ffff */
[----:B------:R-:W-:Y:S05]  /*6f70*/  BRA `(.L_x_26) ;  /* 0xffffffac00207947 */ /* 0x000fea000383ffff */
.L_x_34:
[----:B-1----:R-:W-:-:S07]  /*6f80*/  MOV R0, UR17 ;  /* 0x0000001100007c02 */ /* 0x002fce0008000f00 */
.L_x_116:
[----:B-1----:R1:W2:Y:S02]  /*6f90*/  SYNCS.PHASECHK.TRANS64.TRYWAIT P0, [R0+URZ+0x28], R3 ;  /* 0x00002803000075a7 */ /* 0x0022a400080011ff */
[----:B--2---:R-:W-:Y:S05]  /*6fa0*/  @!P0 NANOSLEEP.SYNCS 0x989680 ;  /* 0x009896800000895d */ /* 0x004fea0003900000 */
[----:B------:R-:W2:Y:S02]  /*6fb0*/  @!P0 SYNCS.PHASECHK.TRANS64 P0, [R0+URZ+0x28], R3 ;  /* 0x00002803000085a7 */ /* 0x000ea400080010ff */
[----:B--2---:R-:W-:Y:S05]  /*6fc0*/  @!P0 BRA `(.L_x_116) ;  /* 0xfffffffc00f08947 */ /* 0x004fea000383ffff */
[----:B------:R-:W-:Y:S05]  /*6fd0*/  BRA `(.L_x_33) ;  /* 0xffffffac00e07947 */ /* 0x000fea000383ffff */
.L_x_39:
[----:B-1----:R1:W2:Y:S02]  /*6fe0*/  SYNCS.PHASECHK.TRANS64.TRYWAIT P0, [R3+URZ+0x70], R0 ;  /* 0x00007000030075a7 */ /* 0x0022a400080011ff */
[----:B--2---:R-:W-:Y:S05]  /*6ff0*/  @!P0 NANOSLEEP.SYNCS 0x989680 ;  /* 0x009896800000895d */ /* 0x004fea0003900000 */
[----:B------:R-:W2:Y:S02]  /*7000*/  @!P0 SYNCS.PHASECHK.TRANS64 P0, [R3+URZ+0x70], R0 ;  /* 0x00007000030085a7 */ /* 0x000ea400080010ff */
[----:B--2---:R-:W-:Y:S05]  /*7010*/  @!P0 BRA `(.L_x_39) ;  /* 0xfffffffc00f08947 */ /* 0x004fea000383ffff */
[----:B------:R-:W-:Y:S05]  /*7020*/  BRA `(.L_x_117) ;  /* 0xffffffb000847947 */ /* 0x000fea000383ffff */
.L_x_43:
[----:B------:R-:W-:-:S07]  /*7030*/  MOV R0, UR4 ;  /* 0x0000000400007c02 */ /* 0x000fce0008000f00 */
.L_x_118:
[----:B-1----:R1:W2:Y:S02]  /*7040*/  SYNCS.PHASECHK.TRANS64.TRYWAIT P0, [R0+URZ], R2 ;  /* 0x00000002000075a7 */ /* 0x0022a400080011ff */
[----:B--2---:R-:W-:Y:S05]  /*7050*/  @!P0 NANOSLEEP.SYNCS 0x989680 ;  /* 0x009896800000895d */ /* 0x004fea0003900000 */
[----:B------:R-:W2:Y:S02]  /*7060*/  @!P0 SYNCS.PHASECHK.TRANS64 P0, [R0+URZ], R2 ;  /* 0x00000002000085a7 */ /* 0x000ea400080010ff */
[----:B--2---:R-:W-:Y:S05]  /*7070*/  @!P0 BRA `(.L_x_118) ;  /* 0xfffffffc00f08947 */ /* 0x004fea000383ffff */
[----:B------:R-:W-:Y:S05]  /*7080*/  BRA `(.L_x_119) ;  /* 0xffffffb800287947 */ /* 0x000fea000383ffff */
.L_x_44:
[----:B------:R-:W-:-:S07]  /*7090*/  MOV R0, UR5 ;  /* 0x0000000500007c02 */ /* 0x000fce0008000f00 */
.L_x_120:
[----:B-1----:R1:W2:Y:S02]  /*70a0*/  SYNCS.PHASECHK.TRANS64.TRYWAIT P0, [R0+URZ], R3 ;  /* 0x00000003000075a7 */ /* 0x0022a400080011ff */
[----:B--2---:R-:W-:Y:S05]  /*70b0*/  @!P0 NANOSLEEP.SYNCS 0x989680 ;  /* 0x009896800000895d */ /* 0x004fea0003900000 */
[----:B------:R-:W2:Y:S02]  /*70c0*/  @!P0 SYNCS.PHASECHK.TRANS64 P0, [R0+URZ], R3 ;  /* 0x00000003000085a7 */ /* 0x000ea400080010ff */
[----:B--2---:R-:W-:Y:S05]  /*70d0*/  @!P0 BRA `(.L_x_120) ;  /* 0xfffffffc00f08947 */ /* 0x004fea000383ffff */
[----:B------:R-:W-:Y:S05]  /*70e0*/  BRA `(.L_x_121) ;  /* 0xffffffb800347947 */ /* 0x000fea000383ffff */
.L_x_45:
[----:B------:R-:W-:-:S07]  /*70f0*/  MOV R0, UR5 ;  /* 0x0000000500007c02 */ /* 0x000fce0008000f00 */
.L_x_122:
[----:B-1----:R1:W2:Y:S02]  /*7100*/  SYNCS.PHASECHK.TRANS64.TRYWAIT P0, [R0+URZ], R3 ;  /* 0x00000003000075a7 */ /* 0x0022a400080011ff */
[----:B--2---:R-:W-:Y:S05]  /*7110*/  @!P0 NANOSLEEP.SYNCS 0x989680 ;  /* 0x009896800000895d */ /* 0x004fea0003900000 */
[----:B------:R-:W2:Y:S02]  /*7120*/  @!P0 SYNCS.PHASECHK.TRANS64 P0, [R0+URZ], R3 ;  /* 0x00000003000085a7 */ /* 0x000ea400080010ff */
[----:B--2---:R-:W-:Y:S05]  /*7130*/  @!P0 BRA `(.L_x_122) ;  /* 0xfffffffc00f08947 */ /* 0x004fea000383ffff */
[----:B------:R-:W-:Y:S05]  /*7140*/  BRA `(.L_x_123) ;  /* 0xffffffb800407947 */ /* 0x000fea000383ffff */
.L_x_46:
[----:B------:R-:W-:-:S07]  /*7150*/  MOV R0, UR5 ;  /* 0x0000000500007c02 */ /* 0x000fce0008000f00 */
.L_x_124:
[----:B-1----:R1:W2:Y:S02]  /*7160*/  SYNCS.PHASECHK.TRANS64.TRYWAIT P0, [R0+URZ], R3 ;  /* 0x00000003000075a7 */ /* 0x0022a400080011ff */
[----:B--2---:R-:W-:Y:S05]  /*7170*/  @!P0 NANOSLEEP.SYNCS 0x989680 ;  /* 0x009896800000895d */ /* 0x004fea0003900000 */
[----:B------:R-:W2:Y:S02]  /*7180*/  @!P0 SYNCS.PHASECHK.TRANS64 P0, [R0+URZ], R3 ;  /* 0x00000003000085a7 */ /* 0x000ea400080010ff */
[----:B--2---:R-:W-:Y:S05]  /*7190*/  @!P0 BRA `(.L_x_124) ;  /* 0xfffffffc00f08947 */ /* 0x004fea000383ffff */
[----:B------:R-:W-:Y:S05]  /*71a0*/  BRA `(.L_x_125) ;  /* 0xffffffb8004c7947 */ /* 0x000fea000383ffff */
.L_x_49:
[----:B-1----:R1:W2:Y:S02]  /*71b0*/  SYNCS.PHASECHK.TRANS64.TRYWAIT P0, [R2+URZ+0xd0], R4 ;  /* 0x0000d004020075a7 */ /* 0x0022a400080011ff */
[----:B--2---:R-:W-:Y:S05]  /*71c0*/  @!P0 NANOSLEEP.SYNCS 0x989680 ;  /* 0x009896800000895d */ /* 0x004fea0003900000 */
[----:B------:R-:W2:Y:S02]  /*71d0*/  @!P0 SYNCS.PHASECHK.TRANS64 P0, [R2+URZ+0xd0], R4 ;  /* 0x0000d004020085a7 */ /* 0x000ea400080010ff */
[----:B--2---:R-:W-:Y:S05]  /*71e0*/  @!P0 BRA `(.L_x_49) ;  /* 0xfffffffc00f08947 */ /* 0x004fea000383ffff */
[----:B------:R-:W-:Y:S05]  /*71f0*/  BRA `(.L_x_126) ;  /* 0xffffffb800b07947 */ /* 0x000fea000383ffff */
.L_x_50:
[----:B------:R-:W-:-:S07]  /*7200*/  MOV R2, UR4 ;  /* 0x0000000400027c02 */ /* 0x000fce0008000f00 */
.L_x_127:
[----:B-1----:R1:W2:Y:S02]  /*7210*/  SYNCS.PHASECHK.TRANS64.TRYWAIT P0, [R2+URZ+0x80], R5 ;  /* 0x00008005020075a7 */ /* 0x0022a400080011ff */
[----:B--2---:R-:W-:Y:S05]  /*7220*/  @!P0 NANOSLEEP.SYNCS 0x989680 ;  /* 0x009896800000895d */ /* 0x004fea0003900000 */
[----:B------:R-:W2:Y:S02]  /*7230*/  @!P0 SYNCS.PHASECHK.TRANS64 P0, [R2+URZ+0x80], R5 ;  /* 0x00008005020085a7 */ /* 0x000ea400080010ff */
[----:B--2---:R-:W-:Y:S05]  /*7240*/  @!P0 BRA `(.L_x_127) ;  /* 0xfffffffc00f08947 */ /* 0x004fea000383ffff */
[----:B------:R-:W-:Y:S05]  /*7250*/  BRA `(.L_x_128) ;  /* 0xffffffb800c07947 */ /* 0x000fea000383ffff */
.L_x_51:
[----:B-1----:R1:W2:Y:S02]  /*7260*/  SYNCS.PHASECHK.TRANS64.TRYWAIT P1, [R2+URZ+0x70], R4 ;  /* 0x00007004020075a7 */ /* 0x0022a400080211ff */
[----:B--2---:R-:W-:Y:S05]  /*7270*/  @!P1 NANOSLEEP.SYNCS 0x989680 ;  /* 0x009896800000995d */ /* 0x004fea0003900000 */
[----:B------:R-:W2:Y:S02]  /*7280*/  @!P1 SYNCS.PHASECHK.TRANS64 P1, [R2+URZ+0x70], R4 ;  /* 0x00007004020095a7 */ /* 0x000ea400080210ff */
[----:B--2---:R-:W-:Y:S05]  /*7290*/  @!P1 BRA `(.L_x_51) ;  /* 0xfffffffc00f09947 */ /* 0x004fea000383ffff */
[----:B------:R-:W-:Y:S05]  /*72a0*/  BRA `(.L_x_129) ;  /* 0xffffffb800f07947 */ /* 0x000fea000383ffff */
.L_x_54:
[----:B------:R-:W-:-:S07]  /*72b0*/  MOV R0, UR4 ;  /* 0x0000000400007c02 */ /* 0x000fce0008000f00 */
.L_x_130:
[----:B-1----:R1:W2:Y:S02]  /*72c0*/  SYNCS.PHASECHK.TRANS64.TRYWAIT P0, [R0+URZ+0x80], R2 ;  /* 0x00008002000075a7 */ /* 0x0022a400080011ff */
[----:B--2---:R-:W-:Y:S05]  /*72d0*/  @!P0 NANOSLEEP.SYNCS 0x989680 ;  /* 0x009896800000895d */ /* 0x004fea0003900000 */
[----:B------:R-:W2:Y:S02]  /*72e0*/  @!P0 SYNCS.PHASECHK.TRANS64 P0, [R0+URZ+0x80], R2 ;  /* 0x00008002000085a7 */ /* 0x000ea400080010ff */
[----:B--2---:R-:W-:Y:S05]  /*72f0*/  @!P0 BRA `(.L_x_130) ;  /* 0xfffffffc00f08947 */ /* 0x004fea000383ffff */
[----:B------:R-:W-:Y:S05]  /*7300*/  BRA `(.L_x_53) ;  /* 0xffffffbc00447947 */ /* 0x000fea000383ffff */
.L_x_63:
[----:B-1----:R-:W-:-:S04]  /*7310*/  MOV R5, UR5 ;  /* 0x0000000500057c02 */ /* 0x002fc80008000f00 */
[----:B------:R1:W2:Y:S03]  /*7320*/  SYNCS.PHASECHK.TRANS64.TRYWAIT P0, [R5+URZ+0x8], R6 ;  /* 0x00000806050075a7 */ /* 0x0002a600080011ff */
[----:B--2---:R-:W-:Y:S05]  /*7330*/  @!P0 NANOSLEEP.SYNCS 0x989680 ;  /* 0x009896800000895d */ /* 0x004fea0003900000 */
[----:B------:R-:W2:Y:S02]  /*7340*/  @!P0 SYNCS.PHASECHK.TRANS64 P0, [R5+URZ+0x8], R6 ;  /* 0x00000806050085a7 */ /* 0x000ea400080010ff */
[----:B--2---:R-:W-:Y:S05]  /*7350*/  @!P0 BRA `(.L_x_63) ;  /* 0xfffffffc00ec8947 */ /* 0x004fea000383ffff */
[----:B------:R-:W-:Y:S05]  /*7360*/  BRA `(.L_x_62) ;  /* 0xffffffbc00fc7947 */ /* 0x000fea000383ffff */
.L_x_65:
[----:B------:R-:W-:Y:S01]  /*7370*/  BSSY B0, `(.L_x_131) ;  /* 0x0000006000007945 */ /* 0x000fe20003800000 */
[----:B------:R-:W-:-:S07]  /*7380*/  MOV R15, 0xffffffff ;  /* 0xffffffff000f7802 */ /* 0x000fce0000000f00 */
[----:B-1---5:R-:W-:Y:S05]  /*7390*/  WARPSYNC.COLLECTIVE R15, `(.L_x_132) ;  /* 0x000000000f0c7348 */ /* 0x022fea0003c00000 */
[----:B------:R-:W-:Y:S02]  /*73a0*/  ELECT P6, UR79, PT ;  /* 0x00000000004f782f */ /* 0x000fe400038c0000 */
[----:B------:R-:W-:Y:S01]  /*73b0*/  MOV R14, UR79 ;  /* 0x0000004f000e7c02 */ /* 0x000fe20008000f00 */
[----:B-1---5:R-:W-:Y:S10]  /*73c0*/  ENDCOLLECTIVE ;  /* 0x000000000000791b */ /* 0x022ff40003800000 */
.L_x_132:
[----:B------:R-:W-:Y:S05]  /*73d0*/  BSYNC B0 ;  /* 0x0000000000007941 */ /* 0x000fea0003800000 */
.L_x_131:
[----:B------:R-:W-:Y:S01]  /*73e0*/  PLOP3.LUT P0, PT, P6, PT, PT, 0x80, 0x8 ;  /* 0x000000000008781c */ /* 0x000fe2000370f070 */
[----:B------:R-:W-:-:S12]  /*73f0*/  BRA `(.L_x_133) ;  /* 0xffffffc000287947 */ /* 0x000fd8000383ffff */
.L_x_67:
[----:B-1----:R-:W-:-:S04]  /*7400*/  MOV R0, UR5 ;  /* 0x0000000500007c02 */ /* 0x002fc80008000f00 */
[----:B------:R1:W2:Y:S03]  /*7410*/  SYNCS.PHASECHK.TRANS64.TRYWAIT P0, [R0+URZ+0x8], R4 ;  /* 0x00000804000075a7 */ /* 0x0002a600080011ff */
[----:B--2---:R-:W-:Y:S05]  /*7420*/  @!P0 NANOSLEEP.SYNCS 0x989680 ;  /* 0x009896800000895d */ /* 0x004fea0003900000 */
[----:B------:R-:W2:Y:S02]  /*7430*/  @!P0 SYNCS.PHASECHK.TRANS64 P0, [R0+URZ+0x8], R4 ;  /* 0x00000804000085a7 */ /* 0x000ea400080010ff */
[----:B--2---:R-:W-:Y:S05]  /*7440*/  @!P0 BRA `(.L_x_67) ;  /* 0xfffffffc00ec8947 */ /* 0x004fea000383ffff */
[----:B------:R-:W-:Y:S05]  /*7450*/  BRA `(.L_x_66) ;  /* 0xffffffc0002c7947 */ /* 0x000fea000383ffff */
.L_x_68:
[----:B-1----:R1:W2:Y:S02]  /*7460*/  SYNCS.PHASECHK.TRANS64.TRYWAIT P0, [R0+URZ+0x70], R4 ;  /* 0x00007004000075a7 */ /* 0x0022a400080011ff */
[----:B--2---:R-:W-:Y:S05]  /*7470*/  @!P0 NANOSLEEP.SYNCS 0x989680 ;  /* 0x009896800000895d */ /* 0x004fea0003900000 */
[----:B------:R-:W2:Y:S02]  /*7480*/  @!P0 SYNCS.PHASECHK.TRANS64 P0, [R0+URZ+0x70], R4 ;  /* 0x00007004000085a7 */ /* 0x000ea400080010ff */
[----:B--2---:R-:W-:Y:S05]  /*7490*/  @!P0 BRA `(.L_x_68) ;  /* 0xfffffffc00f08947 */ /* 0x004fea000383ffff */
[----:B------:R-:W-:Y:S05]  /*74a0*/  BRA `(.L_x_134) ;  /* 0xffffffc400187947 */ /* 0x000fea000383ffff */
.L_x_70:
[----:B------:R-:W-:-:S07]  /*74b0*/  MOV R0, UR31 ;  /* 0x0000001f00007c02 */ /* 0x000fce0008000f00 */
.L_x_135:
[----:B-1----:R1:W2:Y:S02]  /*74c0*/  SYNCS.PHASECHK.TRANS64.TRYWAIT P0, [R0+URZ+0xb0], R4 ;  /* 0x0000b004000075a7 */ /* 0x0022a400080011ff */
[----:B--2---:R-:W-:Y:S05]  /*74d0*/  @!P0 NANOSLEEP.SYNCS 0x989680 ;  /* 0x009896800000895d */ /* 0x004fea0003900000 */
[----:B------:R-:W2:Y:S02]  /*74e0*/  @!P0 SYNCS.PHASECHK.TRANS64 P0, [R0+URZ+0xb0], R4 ;  /* 0x0000b004000085a7 */ /* 0x000ea400080010ff */
[----:B--2---:R-:W-:Y:S05]  /*74f0*/  @!P0 BRA `(.L_x_135) ;  /* 0xfffffffc00f08947 */ /* 0x004fea000383ffff */
[----:B------:R-:W-:Y:S05]  /*7500*/  BRA `(.L_x_136) ;  /* 0xffffffc400647947 */ /* 0x000fea000383ffff */
.L_x_73:
[----:B------:R-:W-:Y:S07]  /*7510*/  MOV R0, UR5 ;  /* 0x0000000500007c02 */ /* 0x000fee0008000f00 */
.L_x_137:
[----:B-1----:R1:W2:Y:S02]  /*7520*/  SYNCS.PHASECHK.TRANS64.TRYWAIT P0, [R0+URZ], R4 ;  /* 0x00000004000075a7 */ /* 0x0022a400080011ff */
[----:B--2---:R-:W-:Y:S05]  /*7530*/  @!P0 NANOSLEEP.SYNCS 0x989680 ;  /* 0x009896800000895d */ /* 0x004fea0003900000 */
[----:B------:R-:W2:Y:S02]  /*7540*/  @!P0 SYNCS.PHASECHK.TRANS64 P0, [R0+URZ], R4 ;  /* 0x00000004000085a7 */ /* 0x000ea400080010ff */
[----:B--2---:R-:W-:Y:S05]  /*7550*/  @!P0 BRA `(.L_x_137) ;  /* 0xfffffffc00f08947 */ /* 0x004fea000383ffff */
[----:B------:R-:W-:Y:S05]  /*7560*/  BRA `(.L_x_72) ;  /* 0xffffffc400787947 */ /* 0x000fea000383ffff */
.L_x_77:
[----:B-1----:R-:W-:-:S07]  /*7570*/  MOV R0, UR4 ;  /* 0x0000000400007c02 */ /* 0x002fce0008000f00 */
.L_x_138:
[----:B-1----:R1:W2:Y:S02]  /*7580*/  SYNCS.PHASECHK.TRANS64.TRYWAIT P0, [R0+URZ], R2 ;  /* 0x00000002000075a7 */ /* 0x0022a400080011ff */
[----:B--2---:R-:W-:Y:S05]  /*7590*/  @!P0 NANOSLEEP.SYNCS 0x989680 ;  /* 0x009896800000895d */ /* 0x004fea0003900000 */
[----:B------:R-:W2:Y:S02]  /*75a0*/  @!P0 SYNCS.PHASECHK.TRANS64 P0, [R0+URZ], R2 ;  /* 0x00000002000085a7 */ /* 0x000ea400080010ff */
[----:B--2---:R-:W-:Y:S05]  /*75b0*/  @!P0 BRA `(.L_x_138) ;  /* 0xfffffffc00f08947 */ /* 0x004fea000383ffff */
[----:B------:R-:W-:Y:S05]  /*75c0*/  BRA `(.L_x_139) ;  /* 0xffffffc8006c7947 */ /* 0x000fea000383ffff */
.L_x_78:
[----:B------:R-:W-:-:S07]  /*75d0*/  MOV R0, UR5 ;  /* 0x0000000500007c02 */ /* 0x000fce0008000f00 */
.L_x_140:
[----:B-1----:R1:W2:Y:S02]  /*75e0*/  SYNCS.PHASECHK.TRANS64.TRYWAIT P0, [R0+URZ], R3 ;  /* 0x00000003000075a7 */ /* 0x0022a400080011ff */
[----:B--2---:R-:W-:Y:S05]  /*75f0*/  @!P0 NANOSLEEP.SYNCS 0x989680 ;  /* 0x009896800000895d */ /* 0x004fea0003900000 */
[----:B------:R-:W2:Y:S02]  /*7600*/  @!P0 SYNCS.PHASECHK.TRANS64 P0, [R0+URZ], R3 ;  /* 0x00000003000085a7 */ /* 0x000ea400080010ff */
[----:B--2---:R-:W-:Y:S05]  /*7610*/  @!P0 BRA `(.L_x_140) ;  /* 0xfffffffc00f08947 */ /* 0x004fea000383ffff */
[----:B------:R-:W-:Y:S05]  /*7620*/  BRA `(.L_x_141) ;  /* 0xffffffc800787947 */ /* 0x000fea000383ffff */
.L_x_79:
[----:B------:R-:W-:-:S07]  /*7630*/  MOV R0, UR5 ;  /* 0x0000000500007c02 */ /* 0x000fce0008000f00 */
.L_x_142:
[----:B-1----:R1:W2:Y:S02]  /*7640*/  SYNCS.PHASECHK.TRANS64.TRYWAIT P0, [R0+URZ], R3 ;  /* 0x00000003000075a7 */ /* 0x0022a400080011ff */
[----:B--2---:R-:W-:Y:S05]  /*7650*/  @!P0 NANOSLEEP.SYNCS 0x989680 ;  /* 0x009896800000895d */ /* 0x004fea0003900000 */
[----:B------:R-:W2:Y:S02]  /*7660*/  @!P0 SYNCS.PHASECHK.TRANS64 P0, [R0+URZ], R3 ;  /* 0x00000003000085a7 */ /* 0x000ea400080010ff */
[----:B--2---:R-:W-:Y:S05]  /*7670*/  @!P0 BRA `(.L_x_142) ;  /* 0xfffffffc00f08947 */ /* 0x004fea000383ffff */
[----:B------:R-:W-:Y:S05]  /*7680*/  BRA `(.L_x_143) ;  /* 0xffffffc800847947 */ /* 0x000fea000383ffff */
.L_x_82:
[----:B------:R-:W-:-:S07]  /*7690*/  MOV R0, UR26 ;  /* 0x0000001a00007c02 */ /* 0x000fce0008000f00 */
.L_x_144:
[----:B-1----:R1:W2:Y:S02]  /*76a0*/  SYNCS.PHASECHK.TRANS64.TRYWAIT P1, [R0+URZ+0xf0], R2 ;  /* 0x0000f002000075a7 */ /* 0x0022a400080211ff */
[----:B--2---:R-:W-:Y:S05]  /*76b0*/  @!P1 NANOSLEEP.SYNCS 0x989680 ;  /* 0x009896800000995d */ /* 0x004fea0003900000 */
[----:B------:R-:W2:Y:S02]  /*76c0*/  @!P1 SYNCS.PHASECHK.TRANS64 P1, [R0+URZ+0xf0], R2 ;  /* 0x0000f002000095a7 */ /* 0x000ea400080210ff */
[----:B--2---:R-:W-:Y:S05]  /*76d0*/  @!P1 BRA `(.L_x_144) ;  /* 0xfffffffc00f09947 */ /* 0x004fea000383ffff */
[----:B------:R-:W-:Y:S05]  /*76e0*/  BRA `(.L_x_145) ;  /* 0xffffffc800d07947 */ /* 0x000fea000383ffff */
.L_x_87:
[----:B--2---:R2:W4:Y:S02]  /*76f0*/  SYNCS.PHASECHK.TRANS64.TRYWAIT P0, [R7+URZ+0x70], R0 ;  /* 0x00007000070075a7 */ /* 0x00452400080011ff */
[----:B----4-:R-:W-:Y:S05]  /*7700*/  @!P0 NANOSLEEP.SYNCS 0x989680 ;  /* 0x009896800000895d */ /* 0x010fea0003900000 */
[----:B------:R-:W4:Y:S02]  /*7710*/  @!P0 SYNCS.PHASECHK.TRANS64 P0, [R7+URZ+0x70], R0 ;  /* 0x00007000070085a7 */ /* 0x000f2400080010ff */
[----:B----4-:R-:W-:Y:S05]  /*7720*/  @!P0 BRA `(.L_x_87) ;  /* 0xfffffffc00f08947 */ /* 0x010fea000383ffff */
[----:B------:R-:W-:Y:S05]  /*7730*/  BRA `(.L_x_146) ;  /* 0xffffffcc00f07947 */ /* 0x000fea000383ffff */
.L_x_90:
[----:B-1----:R-:W-:Y:S07]  /*7740*/  MOV R0, UR17 ;  /* 0x0000001100007c02 */ /* 0x002fee0008000f00 */
.L_x_147:
[----:B-1----:R1:W2:Y:S02]  /*7750*/  SYNCS.PHASECHK.TRANS64.TRYWAIT P2, [R0+URZ+0x68], R7 ;  /* 0x00006807000075a7 */ /* 0x0022a400080411ff */
[----:B--2---:R-:W-:Y:S05]  /*7760*/  @!P2 NANOSLEEP.SYNCS 0x989680 ;  /* 0x009896800000a95d */ /* 0x004fea0003900000 */
[----:B------:R-:W2:Y:S02]  /*7770*/  @!P2 SYNCS.PHASECHK.TRANS64 P2, [R0+URZ+0x68], R7 ;  /* 0x000068070000a5a7 */ /* 0x000ea400080410ff */
[----:B--2---:R-:W-:Y:S05]  /*7780*/  @!P2 BRA `(.L_x_147) ;  /* 0xfffffffc00f0a947 */ /* 0x004fea000383ffff */
[----:B------:R-:W-:Y:S05]  /*7790*/  BRA `(.L_x_89) ;  /* 0xffffffd400507947 */ /* 0x000fea000383ffff */
.L_x_93:
[----:B-1----:R-:W-:Y:S07]  /*77a0*/  MOV R0, UR17 ;  /* 0x0000001100007c02 */ /* 0x002fee0008000f00 */
.L_x_148:
[----:B-1----:R1:W2:Y:S02]  /*77b0*/  SYNCS.PHASECHK.TRANS64.TRYWAIT P0, [R0+URZ+0x58], R6 ;  /* 0x00005806000075a7 */ /* 0x0022a400080011ff */
[----:B--2---:R-:W-:Y:S05]  /*77c0*/  @!P0 NANOSLEEP.SYNCS 0x989680 ;  /* 0x009896800000895d */ /* 0x004fea0003900000 */
[----:B------:R-:W2:Y:S02]  /*77d0*/  @!P0 SYNCS.PHASECHK.TRANS64 P0, [R0+URZ+0x58], R6 ;  /* 0x00005806000085a7 */ /* 0x000ea400080010ff */
[----:B--2---:R-:W-:Y:S05]  /*77e0*/  @!P0 BRA `(.L_x_148) ;  /* 0xfffffffc00f08947 */ /* 0x004fea000383ffff */
[----:B------:R-:W-:Y:S05]  /*77f0*/  BRA `(.L_x_149) ;  /* 0xffffffd400a07947 */ /* 0x000fea000383ffff */
.L_x_96:
[----:B--2---:R2:W3:Y:S02]  /*7800*/  SYNCS.PHASECHK.TRANS64.TRYWAIT P0, [R3+URZ+0x70], R0 ;  /* 0x00007000030075a7 */ /* 0x0044e400080011ff */
[----:B---3--:R-:W-:Y:S05]  /*7810*/  @!P0 NANOSLEEP.SYNCS 0x989680 ;  /* 0x009896800000895d */ /* 0x008fea0003900000 */
[----:B------:R-:W3:Y:S02]  /*7820*/  @!P0 SYNCS.PHASECHK.TRANS64 P0, [R3+URZ+0x70], R0 ;  /* 0x00007000030085a7 */ /* 0x000ee400080010ff */
[----:B---3--:R-:W-:Y:S05]  /*7830*/  @!P0 BRA `(.L_x_96) ;  /* 0xfffffffc00f08947 */ /* 0x008fea000383ffff */
[----:B------:R-:W-:Y:S05]  /*7840*/  BRA `(.L_x_150) ;  /* 0xffffffd800f87947 */ /* 0x000fea000383ffff */
.L_x_107:
[----:B-1----:R-:W-:Y:S04]  /*7850*/  MOV R0, UR44 ;  /* 0x0000002c00007c02 */ /* 0x002fe80008000f00 */
[----:B------:R1:W2:Y:S03]  /*7860*/  SYNCS.PHASECHK.TRANS64.TRYWAIT P1, [R0+URZ+0x50], R3 ;  /* 0x00005003000075a7 */ /* 0x0002a600080211ff */
[----:B--2---:R-:W-:Y:S05]  /*7870*/  @!P1 NANOSLEEP.SYNCS 0x989680 ;  /* 0x009896800000995d */ /* 0x004fea0003900000 */
[----:B------:R-:W2:Y:S02]  /*7880*/  @!P1 SYNCS.PHASECHK.TRANS64 P1, [R0+URZ+0x50], R3 ;  /* 0x00005003000095a7 */ /* 0x000ea400080210ff */
[----:B--2---:R-:W-:Y:S05]  /*7890*/  @!P1 BRA `(.L_x_107) ;  /* 0xfffffffc00ec9947 */ /* 0x004fea000383ffff */
[----:B------:R-:W-:Y:S05]  /*78a0*/  BRA `(.L_x_106) ;  /* 0xffffffe800307947 */ /* 0x000fea000383ffff */
.L_x_109:
[----:B-1----:R1:W2:Y:S02]  /*78b0*/  SYNCS.PHASECHK.TRANS64.TRYWAIT P1, [R82+URZ+0x90], R4 ;  /* 0x00009004520075a7 */ /* 0x0022a400080211ff */
[----:B--2---:R-:W-:Y:S05]  /*78c0*/  @!P1 NANOSLEEP.SYNCS 0x989680 ;  /* 0x009896800000995d */ /* 0x004fea0003900000 */
[----:B------:R-:W2:Y:S02]  /*78d0*/  @!P1 SYNCS.PHASECHK.TRANS64 P1, [R82+URZ+0x90], R4 ;  /* 0x00009004520095a7 */ /* 0x000ea400080210ff */
[----:B--2---:R-:W-:Y:S05]  /*78e0*/  @!P1 BRA `(.L_x_109) ;  /* 0xfffffffc00f09947 */ /* 0x004fea000383ffff */
[----:B------:R-:W-:Y:S05]  /*78f0*/  BRA `(.L_x_108) ;  /* 0xffffffe800707947 */ /* 0x000fea000383ffff */
        .weak           $__internal_0_$__cuda_sm10x_tcgen05_guardrail_trap_col_being_dealloced_not_returned_by_alloc
        .type           $__internal_0_$__cuda_sm10x_tcgen05_guardrail_trap_col_being_dealloced_not_returned_by_alloc,@function
        .size           $__internal_0_$__cuda_sm10x_tcgen05_guardrail_trap_col_being_dealloced_not_returned_by_alloc,($__internal_1_$__cuda_sm10x_tcgen05_guardrail_trap_phase_invalid_during_alloc - $__internal_0_$__cuda_sm10x_tcgen05_guardrail_trap_col_being_dealloced_not_returned_by_alloc)
$__internal_0_$__cuda_sm10x_tcgen05_guardrail_trap_col_being_dealloced_not_returned_by_alloc:
[----:B------:R-:W-:Y:S05]  /*7900*/  BPT.TRAP 0x1 ;  /* 0x000000040000795c */ /* 0x000fea0000300000 */
[----:B------:R-:W-:-:S04]  /*7910*/  HFMA2 R3, -RZ, RZ, 0, 0 ;  /* 0x00000000ff037431 */ /* 0x000fc800000001ff */
[----:B------:R-:W-:Y:S05]  /*7920*/  RET.REL.NODEC R2 `(_ZN7cutlass13device_kernelINS_4gemm6kernel13GemmUniversalIN4cute5tupleIJiiiiEEENS1_10collective13CollectiveMmaINS1_35MainloopSm100TmaUmmaWarpSpecializedILi5ELi2ELi4ENS5_IJNS4_1CILi2EEESB_NSA_ILi1EEEEEEEENS5_IJNSA_ILi128EEENSA_ILi64EEESF_EEENS_12float_e5m2_tENS5_IJlSC_lEEESI_SJ_NS4_8TiledMMAINS4_8MMA_AtomIJNS4_10MMA_TraitsINS4_25SM100_MMA_F8F6F4_2x1SM_SSEJSI_SI_fSF_SG_NS4_17integral_constantINS4_4UMMA5MajorELSQ_0EEESR_NSO_INSP_7ScaleInELSS_0EEEST_EEEEEENS4_6LayoutINS5_IJSC_SC_SC_EEENS5_IJNSA_ILi0EEESY_SY_EEEEENS5_IJNS4_10UnderscoreES11_S11_EEEEENS4_28SM100_TMA_2SM_LOAD_MULTICASTENS4_14ComposedLayoutINS4_7SwizzleILi3ELi4ELi3EEENS4_18smem_ptr_flag_bitsILi8EEENSW_INS5_IJNSA_ILi8EEESF_EEENS5_IJSF_SC_EEEEEEEvNS4_8identityENS4_18SM100_TMA_2SM_LOADES1E_vS1F_EENS_8epilogue10collective18CollectiveEpilogueINS1I_23Sm100TmaWarpSpecializedILi1ELi1ELi32ELb0ELb0EEEJNS5_IJSG_SG_SF_EEENS5_IJNSW_ISG_SC_EES1O_EEESI_SJ_SI_SJ_NS1I_6fusion15FusionCallbacksIS1M_NS1Q_17LinearCombinationISI_fSI_fLNS_15FloatRoundStyleE2EEES1N_S1P_JEEENS4_5SM1004TMEM4LOAD26SM100_TMEM_LOAD_32dp32b32xENS4_13SM90_TMA_LOADENS15_INS16_ILi2ELi4ELi3EEES19_NSW_INS5_IJS1A_SG_EEENS5_IJSG_SC_EEEEEEENS4_39AutoVectorizingCopyWithAssumedAlignmentILi128EEENS4_14SM90_TMA_STOREES25_S27_S27_EEEvvEEEEvNT_6ParamsE) ;  /* 0xffffff8402b47950 */ /* 0x000fea0003c3ffff */
        .weak           $__internal_1_$__cuda_sm10x_tcgen05_guardrail_trap_phase_invalid_during_alloc
        .type           $__internal_1_$__cuda_sm10x_tcgen05_guardrail_trap_phase_invalid_during_alloc,@function
        .size           $__internal_1_$__cuda_sm10x_tcgen05_guardrail_trap_phase_invalid_during_alloc,($__internal_2_$__cuda_sm10x_tcgen05_guardrail_trap_unallocated_columns_being_dealloced - $__internal_1_$__cuda_sm10x_tcgen05_guardrail_trap_phase_invalid_during_alloc)
$__internal_1_$__cuda_sm10x_tcgen05_guardrail_trap_phase_invalid_during_alloc:
[----:B------:R-:W-:Y:S05]  /*7930*/  BPT.TRAP 0x1 ;  /* 0x000000040000795c */ /* 0x000fea0000300000 */
[----:B------:R-:W-:-:S04]  /*7940*/  MOV R5, 0x0 ;  /* 0x0000000000057802 */ /* 0x000fc80000000f00 */
[----:B------:R-:W-:Y:S05]  /*7950*/  RET.REL.NODEC R4 `(_ZN7cutlass13device_kernelINS_4gemm6kernel13GemmUniversalIN4cute5tupleIJiiiiEEENS1_10collective13CollectiveMmaINS1_35MainloopSm100TmaUmmaWarpSpecializedILi5ELi2ELi4ENS5_IJNS4_1CILi2EEESB_NSA_ILi1EEEEEEEENS5_IJNSA_ILi128EEENSA_ILi64EEESF_EEENS_12float_e5m2_tENS5_IJlSC_lEEESI_SJ_NS4_8TiledMMAINS4_8MMA_AtomIJNS4_10MMA_TraitsINS4_25SM100_MMA_F8F6F4_2x1SM_SSEJSI_SI_fSF_SG_NS4_17integral_constantINS4_4UMMA5MajorELSQ_0EEESR_NSO_INSP_7ScaleInELSS_0EEEST_EEEEEENS4_6LayoutINS5_IJSC_SC_SC_EEENS5_IJNSA_ILi0EEESY_SY_EEEEENS5_IJNS4_10UnderscoreES11_S11_EEEEENS4_28SM100_TMA_2SM_LOAD_MULTICASTENS4_14ComposedLayoutINS4_7SwizzleILi3ELi4ELi3EEENS4_18smem_ptr_flag_bitsILi8EEENSW_INS5_IJNSA_ILi8EEESF_EEENS5_IJSF_SC_EEEEEEEvNS4_8identityENS4_18SM100_TMA_2SM_LOADES1E_vS1F_EENS_8epilogue10collective18CollectiveEpilogueINS1I_23Sm100TmaWarpSpecializedILi1ELi1ELi32ELb0ELb0EEEJNS5_IJSG_SG_SF_EEENS5_IJNSW_ISG_SC_EES1O_EEESI_SJ_SI_SJ_NS1I_6fusion15FusionCallbacksIS1M_NS1Q_17LinearCombinationISI_fSI_fLNS_15FloatRoundStyleE2EEES1N_S1P_JEEENS4_5SM1004TMEM4LOAD26SM100_TMEM_LOAD_32dp32b32xENS4_13SM90_TMA_LOADENS15_INS16_ILi2ELi4ELi3EEES19_NSW_INS5_IJS1A_SG_EEENS5_IJSG_SC_EEEEEEENS4_39AutoVectorizingCopyWithAssumedAlignmentILi128EEENS4_14SM90_TMA_STOREES25_S27_S27_EEEvvEEEEvNT_6ParamsE) ;  /* 0xffffff8404a87950 */ /* 0x000fea0003c3ffff */
        .weak           $__internal_2_$__cuda_sm10x_tcgen05_guardrail_trap_unallocated_columns_being_dealloced
        .type           $__internal_2_$__cuda_sm10x_tcgen05_guardrail_trap_unallocated_columns_being_dealloced,@function
        .size           $__internal_2_$__cuda_sm10x_tcgen05_guardrail_trap_unallocated_columns_being_dealloced,(.L_x_152 - $__internal_2_$__cuda_sm10x_tcgen05_guardrail_trap_unallocated_columns_being_dealloced)
$__internal_2_$__cuda_sm10x_tcgen05_guardrail_trap_unallocated_columns_being_dealloced:
[----:B------:R-:W-:Y:S05]  /*7960*/  BPT.TRAP 0x1 ;  /* 0x000000040000795c */ /* 0x000fea0000300000 */
[----:B------:R-:W-:-:S04]  /*7970*/  HFMA2 R3, -RZ, RZ, 0, 0 ;  /* 0x00000000ff037431 */ /* 0x000fc800000001ff */
[----:B------:R-:W-:Y:S05]  /*7980*/  RET.REL.NODEC R2 `(_ZN7cutlass13device_kernelINS_4gemm6kernel13GemmUniversalIN4cute5tupleIJiiiiEEENS1_10collective13CollectiveMmaINS1_35MainloopSm100TmaUmmaWarpSpecializedILi5ELi2ELi4ENS5_IJNS4_1CILi2EEESB_NSA_ILi1EEEEEEEENS5_IJNSA_ILi128EEENSA_ILi64EEESF_EEENS_12float_e5m2_tENS5_IJlSC_lEEESI_SJ_NS4_8TiledMMAINS4_8MMA_AtomIJNS4_10MMA_TraitsINS4_25SM100_MMA_F8F6F4_2x1SM_SSEJSI_SI_fSF_SG_NS4_17integral_constantINS4_4UMMA5MajorELSQ_0EEESR_NSO_INSP_7ScaleInELSS_0EEEST_EEEEEENS4_6LayoutINS5_IJSC_SC_SC_EEENS5_IJNSA_ILi0EEESY_SY_EEEEENS5_IJNS4_10UnderscoreES11_S11_EEEEENS4_28SM100_TMA_2SM_LOAD_MULTICASTENS4_14ComposedLayoutINS4_7SwizzleILi3ELi4ELi3EEENS4_18smem_ptr_flag_bitsILi8EEENSW_INS5_IJNSA_ILi8EEESF_EEENS5_IJSF_SC_EEEEEEEvNS4_8identityENS4_18SM100_TMA_2SM_LOADES1E_vS1F_EENS_8epilogue10collective18CollectiveEpilogueINS1I_23Sm100TmaWarpSpecializedILi1ELi1ELi32ELb0ELb0EEEJNS5_IJSG_SG_SF_EEENS5_IJNSW_ISG_SC_EES1O_EEESI_SJ_SI_SJ_NS1I_6fusion15FusionCallbacksIS1M_NS1Q_17LinearCombinationISI_fSI_fLNS_15FloatRoundStyleE2EEES1N_S1P_JEEENS4_5SM1004TMEM4LOAD26SM100_TMEM_LOAD_32dp32b32xENS4_13SM90_TMA_LOADENS15_INS16_ILi2ELi4ELi3EEES19_NSW_INS5_IJS1A_SG_EEENS5_IJSG_SC_EEEEEEENS4_39AutoVectorizingCopyWithAssumedAlignmentILi128EEENS4_14SM90_TMA_STOREES25_S27_S27_EEEvvEEEEvNT_6ParamsE) ;  /* 0xffffff84029c7950 */ /* 0x000fea0003c3ffff */
.L_x_151:
[----:B------:R-:W-:-:S00]  /*7990*/  BRA `(.L_x_151) ;  /* 0xfffffffc00fc7947 */ /* 0x000fc0000383ffff */
[----:B------:R-:W-:-:S00]  /*79a0*/  NOP ;  /* 0x0000000000007918 */ /* 0x000fc00000000000 */
        /* <DEDUP_REMOVED lines=13> */
.L_x_152:


//--------------------- .nv.global.init           --------------------------
	.section	.nv.global.init,"aw",@progbits
.nv.global.init:
	.type		$str$27,@object
	.size		$str$27,($str$28 - $str$27)
$str$27:
        /*0000*/ 	.byte	0x28, 0x61, 0x64, 0x64, 0x72, 0x65, 0x73, 0x73, 0x20, 0x26, 0x20, 0x6d, 0x61, 0x73, 0x6b, 0x29
        /*0010*/ 	.byte	0x20, 0x3d, 0x3d, 0x20, 0x30, 0x00
	.type		$str$28,@object
	.size		$str$28,($str$26 - $str$28)
$str$28:
        /*0016*/ 	.byte	0x2f, 0x74, 0x6d, 0x70, 0x2f, 0x63, 0x75, 0x74, 0x6c, 0x61, 0x73, 0x73, 0x5f, 0x73, 0x77, 0x65
        /*0026*/ 	.byte	0x65, 0x70, 0x5f, 0x73, 0x72, 0x63, 0x2f, 0x69, 0x6e, 0x63, 0x6c, 0x75, 0x64, 0x65, 0x2f, 0x63
        /*0036*/ 	.byte	0x75, 0x74, 0x65, 0x2f, 0x70, 0x6f, 0x69, 0x6e, 0x74, 0x65, 0x72, 0x5f, 0x66, 0x6c, 0x61, 0x67
        /*0046*/ 	.byte	0x67, 0x65, 0x64, 0x2e, 0x68, 0x70, 0x70, 0x00
	.type		$str$26,@object
	.size		$str$26,($str$25 - $str$26)
$str$26:
        /*004e*/ 	.byte	0x2f, 0x74, 0x6d, 0x70, 0x2f, 0x63, 0x75, 0x74, 0x6c, 0x61, 0x73, 0x73, 0x5f, 0x73, 0x77, 0x65
        /*005e*/ 	.byte	0x65, 0x70, 0x5f, 0x73, 0x72, 0x63, 0x2f, 0x69, 0x6e, 0x63, 0x6c, 0x75, 0x64, 0x65, 0x2f, 0x63
        /*006e*/ 	.byte	0x75, 0x74, 0x65, 0x2f, 0x61, 0x74, 0x6f, 0x6d, 0x2f, 0x63, 0x6f, 0x70, 0x79, 0x5f, 0x74, 0x72
        /*007e*/ 	.byte	0x61, 0x69, 0x74, 0x73, 0x5f, 0x73, 0x6d, 0x31, 0x30, 0x30, 0x2e, 0x68, 0x70, 0x70, 0x00
	.type		$str$25,@object
	.size		$str$25,(__unnamed_1 - $str$25)
$str$25:
        /*008d*/ 	.byte	0x28, 0x28, 0x75, 0x69, 0x6e, 0x74, 0x33, 0x32, 0x5f, 0x74, 0x28, 0x74, 0x68, 0x72, 0x65, 0x61
        /*009d*/ 	.byte	0x64, 0x49, 0x64, 0x78, 0x2e, 0x78, 0x29, 0x20, 0x2f, 0x20, 0x33, 0x32, 0x29, 0x20, 0x25, 0x20
        /*00ad*/ 	.byte	0x34, 0x29, 0x20, 0x3d, 0x3d, 0x20, 0x28, 0x28, 0x28, 0x74, 0x6d, 0x65, 0x6d, 0x5f, 0x61, 0x64
        /*00bd*/ 	.byte	0x64, 0x72, 0x20, 0x3e, 0x3e, 0x20, 0x31, 0x36, 0x29, 0x20, 0x2f, 0x20, 0x33, 0x32, 0x29, 0x20
        /*00cd*/ 	.byte	0x25, 0x20, 0x34, 0x29, 0x00
	.type		__unnamed_1,@object
	.size		__unnamed_1,(__unnamed_2 - __unnamed_1)
__unnamed_1:
        /*00d2*/ 	.byte	0x61, 0x75, 0x74, 0x6f, 0x20, 0x63, 0x75, 0x74, 0x65, 0x3a, 0x3a, 0x61, 0x73, 0x5f, 0x70, 0x6f
        /* <DEDUP_REMOVED lines=24> */
        /*0262*/ 	.byte	0x3c, 0x34, 0x30, 0x39, 0x36, 0x3e, 0x3e, 0x3e, 0x3e, 0x5d, 0x00
	.type		__unnamed_2,@object
	.size		__unnamed_2,(.L_2 - __unnamed_2)
__unnamed_2:
        /* <DEDUP_REMOVED lines=40> */
        /*04ed*/ 	.byte	0x74, 0x65, 0x3a, 0x3a, 0x43, 0x3c, 0x30, 0x3e, 0x3e, 0x3e, 0x3e, 0x5d, 0x00
.L_2:


//--------------------- .nv.shared._ZN7cutlass13device_kernelINS_4gemm6kernel13GemmUniversalIN4cute5tupleIJiiiiEEENS1_10collective13CollectiveMmaINS1_35MainloopSm100TmaUmmaWarpSpecializedILi5ELi2ELi4ENS5_IJNS4_1CILi2EEESB_NSA_ILi1EEEEEEEENS5_IJNSA_ILi128EEENSA_ILi64EEESF_EEENS_12float_e5m2_tENS5_IJlSC_lEEESI_SJ_NS4_8TiledMMAINS4_8MMA_AtomIJNS4_10MMA_TraitsINS4_25SM100_MMA_F8F6F4_2x1SM_SSEJSI_SI_fSF_SG_NS4_17integral_constantINS4_4UMMA5MajorELSQ_0EEESR_NSO_INSP_7ScaleInELSS_0EEEST_EEEEEENS4_6LayoutINS5_IJSC_SC_SC_EEENS5_IJNSA_ILi0EEESY_SY_EEEEENS5_IJNS4_10UnderscoreES11_S11_EEEEENS4_28SM100_TMA_2SM_LOAD_MULTICASTENS4_14ComposedLayoutINS4_7SwizzleILi3ELi4ELi3EEENS4_18smem_ptr_flag_bitsILi8EEENSW_INS5_IJNSA_ILi8EEESF_EEENS5_IJSF_SC_EEEEEEEvNS4_8identityENS4_18SM100_TMA_2SM_LOADES1E_vS1F_EENS_8epilogue10collective18CollectiveEpilogueINS1I_23Sm100TmaWarpSpecializedILi1ELi1ELi32ELb0ELb0EEEJNS5_IJSG_SG_SF_EEENS5_IJNSW_ISG_SC_EES1O_EEESI_SJ_SI_SJ_NS1I_6fusion15FusionCallbacksIS1M_NS1Q_17LinearCombinationISI_fSI_fLNS_15FloatRoundStyleE2EEES1N_S1P_JEEENS4_5SM1004TMEM4LOAD26SM100_TMEM_LOAD_32dp32b32xENS4_13SM90_TMA_LOADENS15_INS16_ILi2ELi4ELi3EEES19_NSW_INS5_IJS1A_SG_EEENS5_IJSG_SC_EEEEEEENS4_39AutoVectorizingCopyWithAssumedAlignmentILi128EEENS4_14SM90_TMA_STOREES25_S27_S27_EEEvvEEEEvNT_6ParamsE --------------------------
	.section	.nv.shared._ZN7cutlass13device_kernelINS_4gemm6kernel13GemmUniversalIN4cute5tupleIJiiiiEEENS1_10collective13CollectiveMmaINS1_35MainloopSm100TmaUmmaWarpSpecializedILi5ELi2ELi4ENS5_IJNS4_1CILi2EEESB_NSA_ILi1EEEEEEEENS5_IJNSA_ILi128EEENSA_ILi64EEESF_EEENS_12float_e5m2_tENS5_IJlSC_lEEESI_SJ_NS4_8TiledMMAINS4_8MMA_AtomIJNS4_10MMA_TraitsINS4_25SM100_MMA_F8F6F4_2x1SM_SSEJSI_SI_fSF_SG_NS4_17integral_constantINS4_4UMMA5MajorELSQ_0EEESR_NSO_INSP_7ScaleInELSS_0EEEST_EEEEEENS4_6LayoutINS5_IJSC_SC_SC_EEENS5_IJNSA_ILi0EEESY_SY_EEEEENS5_IJNS4_10UnderscoreES11_S11_EEEEENS4_28SM100_TMA_2SM_LOAD_MULTICASTENS4_14ComposedLayoutINS4_7SwizzleILi3ELi4ELi3EEENS4_18smem_ptr_flag_bitsILi8EEENSW_INS5_IJNSA_ILi8EEESF_EEENS5_IJSF_SC_EEEEEEEvNS4_8identityENS4_18SM100_TMA_2SM_LOADES1E_vS1F_EENS_8epilogue10collective18CollectiveEpilogueINS1I_23Sm100TmaWarpSpecializedILi1ELi1ELi32ELb0ELb0EEEJNS5_IJSG_SG_SF_EEENS5_IJNSW_ISG_SC_EES1O_EEESI_SJ_SI_SJ_NS1I_6fusion15FusionCallbacksIS1M_NS1Q_17LinearCombinationISI_fSI_fLNS_15FloatRoundStyleE2EEES1N_S1P_JEEENS4_5SM1004TMEM4LOAD26SM100_TMEM_LOAD_32dp32b32xENS4_13SM90_TMA_LOADENS15_INS16_ILi2ELi4ELi3EEES19_NSW_INS5_IJS1A_SG_EEENS5_IJSG_SC_EEEEEEENS4_39AutoVectorizingCopyWithAssumedAlignmentILi128EEENS4_14SM90_TMA_STOREES25_S27_S27_EEEvvEEEEvNT_6ParamsE,"aw",@nobits
	.sectionflags	@""
	.align	16
	.zero		1024


//--------------------- .nv.shared.reserved.0     --------------------------
	.section	.nv.shared.reserved.0,"aw",@nobits
	.weak		__nv_reservedSMEM_offset_0_alias
	.size		__nv_reservedSMEM_offset_0_alias, 0, 64
	.other		__nv_reservedSMEM_offset_0_alias,@"STO_CUDA_RESERVED_SHARED STV_DEFAULT"
__nv_reservedSMEM_offset_0_alias:
	.zero		0
.nv.shared.reserved.0:
	.zero		64
	.weak		__nv_reservedSMEM_tcgen05_partition
	.type		__nv_reservedSMEM_tcgen05_partition,@object
	.size		__nv_reservedSMEM_tcgen05_partition,(.L_0 - __nv_reservedSMEM_tcgen05_partition)
__nv_reservedSMEM_tcgen05_partition:
	.zero		32
.L_0:


//--------------------- .nv.global                --------------------------
	.section	.nv.global,"aw",@nobits
.nv.global:
	.type		_ZN40_INTERNAL_80c59f8d_4_k_cu_065c7d8d_105284cute1_E,@object
	.size		_ZN40_INTERNAL_80c59f8d_4_k_cu_065c7d8d_105284cute1_E,(_ZN40_INTERNAL_80c59f8d_4_k_cu_065c7d8d_105284cuda3std3__45__cpo6cbeginE - _ZN40_INTERNAL_80c59f8d_4_k_cu_065c7d8d_105284cute1_E)
_ZN40_INTERNAL_80c59f8d_4_k_cu_065c7d8d_105284cute1_E:
	.zero		1
	.type		_ZN40_INTERNAL_80c59f8d_4_k_cu_065c7d8d_105284cuda3std3__45__cpo6cbeginE,@object
	.size		_ZN40_INTERNAL_80c59f8d_4_k_cu_065c7d8d_105284cuda3std3__45__cpo6cbeginE,(_ZN40_INTERNAL_80c59f8d_4_k_cu_065c7d8d_105284cuda3std3__48in_placeE - _ZN40_INTERNAL_80c59f8d_4_k_cu_065c7d8d_105284cuda3std3__45__cpo6cbeginE)
_ZN40_INTERNAL_80c59f8d_4_k_cu_065c7d8d_105284cuda3std3__45__cpo6cbeginE:
	.zero		1
	.type		_ZN40_INTERNAL_80c59f8d_4_k_cu_065c7d8d_105284cuda3std3__48in_placeE,@object
	.size		_ZN40_INTERNAL_80c59f8d_4_k_cu_065c7d8d_105284cuda3std3__48in_placeE,(_ZN40_INTERNAL_80c59f8d_4_k_cu_065c7d8d_105284cuda3std6ranges3__45__cpo9iter_moveE - _ZN40_INTERNAL_80c59f8d_4_k_cu_065c7d8d_105284cuda3std3__48in_placeE)
_ZN40_INTERNAL_80c59f8d_4_k_cu_065c7d8d_105284cuda3std3__48in_placeE:
	.zero		1
	.type		_ZN40_INTERNAL_80c59f8d_4_k_cu_065c7d8d_105284cuda3std6ranges3__45__cpo9iter_moveE,@object
	.size		_ZN40_INTERNAL_80c59f8d_4_k_cu_065c7d8d_105284cuda3std6ranges3__45__cpo9iter_moveE,(_ZN40_INTERNAL_80c59f8d_4_k_cu_065c7d8d_105284cuda3std3__45__cpo5beginE - _ZN40_INTERNAL_80c59f8d_4_k_cu_065c7d8d_105284cuda3std6ranges3__45__cpo9iter_moveE)
_ZN40_INTERNAL_80c59f8d_4_k_cu_065c7d8d_105284cuda3std6ranges3__45__cpo9iter_moveE:
	.zero		1
	.type		_ZN40_INTERNAL_80c59f8d_4_k_cu_065c7d8d_105284cuda3std3__45__cpo5beginE,@object
	.size		_ZN40_INTERNAL_80c59f8d_4_k_cu_065c7d8d_105284cuda3std3__45__cpo5beginE,(_ZN40_INTERNAL_80c59f8d_4_k_cu_065c7d8d_105284cuda3std3__442_GLOBAL__N__80c59f8d_4_k_cu_065c7d8d_105286ignoreE - _ZN40_INTERNAL_80c59f8d_4_k_cu_065c7d8d_105284cuda3std3__45__cpo5beginE)
_ZN40_INTERNAL_80c59f8d_4_k_cu_065c7d8d_105284cuda3std3__45__cpo5beginE:
	.zero		1
	.type		_ZN40_INTERNAL_80c59f8d_4_k_cu_065c7d8d_105284cuda3std3__442_GLOBAL__N__80c59f8d_4_k_cu_065c7d8d_105286ignoreE,@object
	.size		_ZN40_INTERNAL_80c59f8d_4_k_cu_065c7d8d_105284cuda3std3__442_GLOBAL__N__80c59f8d_4_k_cu_065c7d8d_105286ignoreE,(_ZN40_INTERNAL_80c59f8d_4_k_cu_065c7d8d_105284cute7productE - _ZN40_INTERNAL_80c59f8d_4_k_cu_065c7d8d_105284cuda3std3__442_GLOBAL__N__80c59f8d_4_k_cu_065c7d8d_105286ignoreE)
_ZN40_INTERNAL_80c59f8d_4_k_cu_065c7d8d_105284cuda3std3__442_GLOBAL__N__80c59f8d_4_k_cu_065c7d8d_105286ignoreE:
	.zero		1
	.type		_ZN40_INTERNAL_80c59f8d_4_k_cu_065c7d8d_105284cute7productE,@object
	.size		_ZN40_INTERNAL_80c59f8d_4_k_cu_065c7d8d_105284cute7productE,(_ZN40_INTERNAL_80c59f8d_4_k_cu_065c7d8d_105284cuda3std3__45__cpo3endE - _ZN40_INTERNAL_80c59f8d_4_k_cu_065c7d8d_105284cute7productE)
_ZN40_INTERNAL_80c59f8d_4_k_cu_065c7d8d_105284cute7productE:
	.zero		1
	.type		_ZN40_INTERNAL_80c59f8d_4_k_cu_065c7d8d_105284cuda3std3__45__cpo3endE,@object
	.size		_ZN40_INTERNAL_80c59f8d_4_k_cu_065c7d8d_105284cuda3std3__45__cpo3endE,(_ZN40_INTERNAL_80c59f8d_4_k_cu_065c7d8d_105284cuda3std3__419piecewise_constructE - _ZN40_INTERNAL_80c59f8d_4_k_cu_065c7d8d_105284cuda3std3__45__cpo3endE)
_ZN40_INTERNAL_80c59f8d_4_k_cu_065c7d8d_105284cuda3std3__45__cpo3endE:
	.zero		1
	.type		_ZN40_INTERNAL_80c59f8d_4_k_cu_065c7d8d_105284cuda3std3__419piecewise_constructE,@object
	.size		_ZN40_INTERNAL_80c59f8d_4_k_cu_065c7d8d_105284cuda3std3__419piecewise_constructE,(_ZN40_INTERNAL_80c59f8d_4_k_cu_065c7d8d_105284cuda3std3__45__cpo4cendE - _ZN40_INTERNAL_80c59f8d_4_k_cu_065c7d8d_105284cuda3std3__419piecewise_constructE)
_ZN40_INTERNAL_80c59f8d_4_k_cu_065c7d8d_105284cuda3std3__419piecewise_constructE:
	.zero		1
	.type		_ZN40_INTERNAL_80c59f8d_4_k_cu_065c7d8d_105284cuda3std3__45__cpo4cendE,@object
	.size		_ZN40_INTERNAL_80c59f8d_4_k_cu_065c7d8d_105284cuda3std3__45__cpo4cendE,(_ZN40_INTERNAL_80c59f8d_4_k_cu_065c7d8d_105284cuda3std6ranges3__45__cpo4swapE - _ZN40_INTERNAL_80c59f8d_4_k_cu_065c7d8d_105284cuda3std3__45__cpo4cendE)
_ZN40_INTERNAL_80c59f8d_4_k_cu_065c7d8d_105284cuda3std3__45__cpo4cendE:
	.zero		1
	.type		_ZN40_INTERNAL_80c59f8d_4_k_cu_065c7d8d_105284cuda3std6ranges3__45__cpo4swapE,@object
	.size		_ZN40_INTERNAL_80c59f8d_4_k_cu_065c7d8d_105284cuda3std6ranges3__45__cpo4swapE,(.L_10 - _ZN40_INTERNAL_80c59f8d_4_k_cu_065c7d8d_105284cuda3std6ranges3__45__cpo4swapE)
_ZN40_INTERNAL_80c59f8d_4_k_cu_065c7d8d_105284cuda3std6ranges3__45__cpo4swapE:
	.zero		1
.L_10:


//--------------------- .nv.constant0._ZN7cutlass13device_kernelINS_4gemm6kernel13GemmUniversalIN4cute5tupleIJiiiiEEENS1_10collective13CollectiveMmaINS1_35MainloopSm100TmaUmmaWarpSpecializedILi5ELi2ELi4ENS5_IJNS4_1CILi2EEESB_NSA_ILi1EEEEEEEENS5_IJNSA_ILi128EEENSA_ILi64EEESF_EEENS_12float_e5m2_tENS5_IJlSC_lEEESI_SJ_NS4_8TiledMMAINS4_8MMA_AtomIJNS4_10MMA_TraitsINS4_25SM100_MMA_F8F6F4_2x1SM_SSEJSI_SI_fSF_SG_NS4_17integral_constantINS4_4UMMA5MajorELSQ_0EEESR_NSO_INSP_7ScaleInELSS_0EEEST_EEEEEENS4_6LayoutINS5_IJSC_SC_SC_EEENS5_IJNSA_ILi0EEESY_SY_EEEEENS5_IJNS4_10UnderscoreES11_S11_EEEEENS4_28SM100_TMA_2SM_LOAD_MULTICASTENS4_14ComposedLayoutINS4_7SwizzleILi3ELi4ELi3EEENS4_18smem_ptr_flag_bitsILi8EEENSW_INS5_IJNSA_ILi8EEESF_EEENS5_IJSF_SC_EEEEEEEvNS4_8identityENS4_18SM100_TMA_2SM_LOADES1E_vS1F_EENS_8epilogue10collective18CollectiveEpilogueINS1I_23Sm100TmaWarpSpecializedILi1ELi1ELi32ELb0ELb0EEEJNS5_IJSG_SG_SF_EEENS5_IJNSW_ISG_SC_EES1O_EEESI_SJ_SI_SJ_NS1I_6fusion15FusionCallbacksIS1M_NS1Q_17LinearCombinationISI_fSI_fLNS_15FloatRoundStyleE2EEES1N_S1P_JEEENS4_5SM1004TMEM4LOAD26SM100_TMEM_LOAD_32dp32b32xENS4_13SM90_TMA_LOADENS15_INS16_ILi2ELi4ELi3EEES19_NSW_INS5_IJS1A_SG_EEENS5_IJSG_SC_EEEEEEENS4_39AutoVectorizingCopyWithAssumedAlignmentILi128EEENS4_14SM90_TMA_STOREES25_S27_S27_EEEvvEEEEvNT_6ParamsE --------------------------
	.section	.nv.constant0._ZN7cutlass13device_kernelINS_4gemm6kernel13GemmUniversalIN4cute5tupleIJiiiiEEENS1_10collective13CollectiveMmaINS1_35MainloopSm100TmaUmmaWarpSpecializedILi5ELi2ELi4ENS5_IJNS4_1CILi2EEESB_NSA_ILi1EEEEEEEENS5_IJNSA_ILi128EEENSA_ILi64EEESF_EEENS_12float_e5m2_tENS5_IJlSC_lEEESI_SJ_NS4_8TiledMMAINS4_8MMA_AtomIJNS4_10MMA_TraitsINS4_25SM100_MMA_F8F6F4_2x1SM_SSEJSI_SI_fSF_SG_NS4_17integral_constantINS4_4UMMA5MajorELSQ_0EEESR_NSO_INSP_7ScaleInELSS_0EEEST_EEEEEENS4_6LayoutINS5_IJSC_SC_SC_EEENS5_IJNSA_ILi0EEESY_SY_EEEEENS5_IJNS4_10UnderscoreES11_S11_EEEEENS4_28SM100_TMA_2SM_LOAD_MULTICASTENS4_14ComposedLayoutINS4_7SwizzleILi3ELi4ELi3EEENS4_18smem_ptr_flag_bitsILi8EEENSW_INS5_IJNSA_ILi8EEESF_EEENS5_IJSF_SC_EEEEEEEvNS4_8identityENS4_18SM100_TMA_2SM_LOADES1E_vS1F_EENS_8epilogue10collective18CollectiveEpilogueINS1I_23Sm100TmaWarpSpecializedILi1ELi1ELi32ELb0ELb0EEEJNS5_IJSG_SG_SF_EEENS5_IJNSW_ISG_SC_EES1O_EEESI_SJ_SI_SJ_NS1I_6fusion15FusionCallbacksIS1M_NS1Q_17LinearCombinationISI_fSI_fLNS_15FloatRoundStyleE2EEES1N_S1P_JEEENS4_5SM1004TMEM4LOAD26SM100_TMEM_LOAD_32dp32b32xENS4_13SM90_TMA_LOADENS15_INS16_ILi2ELi4ELi3EEES19_NSW_INS5_IJS1A_SG_EEENS5_IJSG_SC_EEEEEEENS4_39AutoVectorizingCopyWithAssumedAlignmentILi128EEENS4_14SM90_TMA_STOREES25_S27_S27_EEEvvEEEEvNT_6ParamsE,"a",@progbits
	.sectionflags	@""
	.align	4
.nv.constant0._ZN7cutlass13device_kernelINS_4gemm6kernel13GemmUniversalIN4cute5tupleIJiiiiEEENS1_10collective13CollectiveMmaINS1_35MainloopSm100TmaUmmaWarpSpecializedILi5ELi2ELi4ENS5_IJNS4_1CILi2EEESB_NSA_ILi1EEEEEEEENS5_IJNSA_ILi128EEENSA_ILi64EEESF_EEENS_12float_e5m2_tENS5_IJlSC_lEEESI_SJ_NS4_8TiledMMAINS4_8MMA_AtomIJNS4_10MMA_TraitsINS4_25SM100_MMA_F8F6F4_2x1SM_SSEJSI_SI_fSF_SG_NS4_17integral_constantINS4_4UMMA5MajorELSQ_0EEESR_NSO_INSP_7ScaleInELSS_0EEEST_EEEEEENS4_6LayoutINS5_IJSC_SC_SC_EEENS5_IJNSA_ILi0EEESY_SY_EEEEENS5_IJNS4_10UnderscoreES11_S11_EEEEENS4_28SM100_TMA_2SM_LOAD_MULTICASTENS4_14ComposedLayoutINS4_7SwizzleILi3ELi4ELi3EEENS4_18smem_ptr_flag_bitsILi8EEENSW_INS5_IJNSA_ILi8EEESF_EEENS5_IJSF_SC_EEEEEEEvNS4_8identityENS4_18SM100_TMA_2SM_LOADES1E_vS1F_EENS_8epilogue10collective18CollectiveEpilogueINS1I_23Sm100TmaWarpSpecializedILi1ELi1ELi32ELb0ELb0EEEJNS5_IJSG_SG_SF_EEENS5_IJNSW_ISG_SC_EES1O_EEESI_SJ_SI_SJ_NS1I_6fusion15FusionCallbacksIS1M_NS1Q_17LinearCombinationISI_fSI_fLNS_15FloatRoundStyleE2EEES1N_S1P_JEEENS4_5SM1004TMEM4LOAD26SM100_TMEM_LOAD_32dp32b32xENS4_13SM90_TMA_LOADENS15_INS16_ILi2ELi4ELi3EEES19_NSW_INS5_IJS1A_SG_EEENS5_IJSG_SC_EEEEEEENS4_39AutoVectorizingCopyWithAssumedAlignmentILi128EEENS4_14SM90_TMA_STOREES25_S27_S27_EEEvvEEEEvNT_6ParamsE:
	.zero		2944


//--------------------- SYMBOLS --------------------------

	.type		.nv.reservedSmem.offset0,@object
	.size		.nv.reservedSmem.offset0,0x4
	.type		.nv.reservedSmem.cap,@object
	.size		.nv.reservedSmem.cap,0x4
	.type		__assertfail,@function
